	.headerflags	@"EF_CUDA_TEXMODE_UNIFIED EF_CUDA_64BIT_ADDRESS EF_CUDA_SM86 EF_CUDA_VIRTUAL_SM(EF_CUDA_SM86)"
	.elftype	@"ET_EXEC"


//--------------------- .nv.info                  --------------------------
	.section	.nv.info,"",@"SHT_CUDA_INFO"
	.align	4


	//----- nvinfo : EIATTR_REGCOUNT
	.align		4
        /*0000*/ 	.byte	0x04, 0x2f
        /*0002*/ 	.short	(.L_1 - .L_0)
	.align		4
.L_0:
        /*0004*/ 	.word	index@(triton_mm)
        /*0008*/ 	.word	0x00000080


	//----- nvinfo : EIATTR_MAX_STACK_SIZE
	.align		4
.L_1:
        /*000c*/ 	.byte	0x04, 0x23
        /*000e*/ 	.short	(.L_3 - .L_2)
	.align		4
.L_2:
        /*0010*/ 	.word	index@(triton_mm)
        /*0014*/ 	.word	0x00000000


	//----- nvinfo : EIATTR_MIN_STACK_SIZE
	.align		4
.L_3:
        /*0018*/ 	.byte	0x04, 0x12
        /*001a*/ 	.short	(.L_5 - .L_4)
	.align		4
.L_4:
        /*001c*/ 	.word	index@(triton_mm)
        /*0020*/ 	.word	0x00000000


	//----- nvinfo : EIATTR_FRAME_SIZE
	.align		4
.L_5:
        /*0024*/ 	.byte	0x04, 0x11
        /*0026*/ 	.short	(.L_7 - .L_6)
	.align		4
.L_6:
        /*0028*/ 	.word	index@(triton_mm)
        /*002c*/ 	.word	0x00000000
.L_7:


//--------------------- .nv.info.triton_mm        --------------------------
	.section	.nv.info.triton_mm,"",@"SHT_CUDA_INFO"
	.align	4


	//----- nvinfo : EIATTR_CUDA_API_VERSION
	.align		4
        /*0000*/ 	.byte	0x04, 0x37
        /*0002*/ 	.short	(.L_9 - .L_8)
.L_8:
        /*0004*/ 	.word	0x0000007b


	//----- nvinfo : EIATTR_SW2861232_WAR
	.align		4
.L_9:
        /*0008*/ 	.byte	0x01, 0x35
	.zero		2


	//----- nvinfo : EIATTR_PARAM_CBANK
	.align		4
        /*000c*/ 	.byte	0x04, 0x0a
        /*000e*/ 	.short	(.L_11 - .L_10)
	.align		4
.L_10:
        /*0010*/ 	.word	index@(.nv.constant0.triton_mm)
        /*0014*/ 	.short	0x0160
        /*0016*/ 	.short	0x001c


	//----- nvinfo : EIATTR_CBANK_PARAM_SIZE
	.align		4
.L_11:
        /*0018*/ 	.byte	0x03, 0x19
        /*001a*/ 	.short	0x001c


	//----- nvinfo : EIATTR_KPARAM_INFO
	.align		4
        /*001c*/ 	.byte	0x04, 0x17
        /*001e*/ 	.short	(.L_13 - .L_12)
.L_12:
        /*0020*/ 	.word	0x00000000
        /*0024*/ 	.short	0x0003
        /*0026*/ 	.short	0x0018
        /*0028*/ 	.byte	0x00, 0xf0, 0x11, 0x00


	//----- nvinfo : EIATTR_KPARAM_INFO
	.align		4
.L_13:
        /*002c*/ 	.byte	0x04, 0x17
        /*002e*/ 	.short	(.L_15 - .L_14)
.L_14:
        /*0030*/ 	.word	0x00000000
        /*0034*/ 	.short	0x0002
        /*0036*/ 	.short	0x0010
        /*0038*/ 	.byte	0x00, 0xf0, 0x21, 0x00


	//----- nvinfo : EIATTR_KPARAM_INFO
	.align		4
.L_15:
        /*003c*/ 	.byte	0x04, 0x17
        /*003e*/ 	.short	(.L_17 - .L_16)
.L_16:
        /*0040*/ 	.word	0x00000000
        /*0044*/ 	.short	0x0001
        /*0046*/ 	.short	0x0008
        /*0048*/ 	.byte	0x00, 0xf0, 0x21, 0x00


	//----- nvinfo : EIATTR_KPARAM_INFO
	.align		4
.L_17:
        /*004c*/ 	.byte	0x04, 0x17
        /*004e*/ 	.short	(.L_19 - .L_18)
.L_18:
        /*0050*/ 	.word	0x00000000
        /*0054*/ 	.short	0x0000
        /*0056*/ 	.short	0x0000
        /*0058*/ 	.byte	0x00, 0xf0, 0x21, 0x00


	//----- nvinfo : EIATTR_MAXREG_COUNT
	.align		4
.L_19:
        /*005c*/ 	.byte	0x03, 0x1b
        /*005e*/ 	.short	0x00ff


	//----- nvinfo : EIATTR_EXIT_INSTR_OFFSETS
	.align		4
        /*0060*/ 	.byte	0x04, 0x1c
        /*0062*/ 	.short	(.L_21 - .L_20)


	//   ....[0]....
.L_20:
        /*0064*/ 	.word	0x00000040


	//   ....[1]....
        /*0068*/ 	.word	0x00005aa0


	//   ....[2]....
        /*006c*/ 	.word	0x00005af0


	//----- nvinfo : EIATTR_MAX_THREADS
	.align		4
.L_21:
        /*0070*/ 	.byte	0x04, 0x05
        /*0072*/ 	.short	(.L_23 - .L_22)
.L_22:
        /*0074*/ 	.word	0x00000080
        /*0078*/ 	.word	0x00000001
        /*007c*/ 	.word	0x00000001
.L_23:


//--------------------- .nv.rel.action            --------------------------
	.section	.nv.rel.action,"",@"SHT_CUDA_RELOCINFO"
	.align	8
	.sectionentsize	8
        /*0000*/ 	.byte	0x73, 0x00, 0x00, 0x00, 0x00, 0x00, 0x00, 0x00, 0x00, 0x00, 0x00, 0x11, 0x25, 0x00, 0x05, 0x36


//--------------------- .nv.constant0.triton_mm   --------------------------
	.section	.nv.constant0.triton_mm,"a",@progbits
	.align	4
.nv.constant0.triton_mm:
	.zero		380


//--------------------- .text.triton_mm           --------------------------
	.section	.text.triton_mm,"ax",@progbits
	.sectionflags	@"SHF_BARRIERS=1"
	.sectioninfo	@"SHI_REGISTERS=128"
	.align	128
        .global         triton_mm
        .type           triton_mm,@function
        .size           triton_mm,(.L_x_3 - triton_mm)
        .other          triton_mm,@"STO_CUDA_ENTRY STV_DEFAULT"
triton_mm:
.text.triton_mm:
[----:B------:R-:W-:-:S02]  /*0000*/  MOV R1, c[0x0][0x28] ;  /* 0x00000a0000017a02 */ /* 0x000fc40000000f00 */
[----:B------:R-:W-:-:S05]  /*0010*/  MOV R4, c[0x0][0x178] ;  /* 0x00005e0000047a02 */ /* 0x000fca0000000f00 */
[----:B------:R-:W-:-:S05]  /*0020*/  IMAD R0, R4, 0x2260, RZ ;  /* 0x0000226004007824 */ /* 0x000fca00078e02ff */
[----:B------:R-:W-:-:S13]  /*0030*/  ISETP.NE.AND P0, PT, R0, RZ, PT ;  /* 0x000000ff0000720c */ /* 0x000fda0003f05270 */
[----:B------:R-:W-:Y:S05]  /*0040*/  @!P0 EXIT ;  /* 0x000000000000894d */ /* 0x000fea0003800000 */
[----:B------:R-:W1:Y:S01]  /*0050*/  S2R R10, SR_CTAID.X ;  /* 0x00000000000a7919 */ /* 0x000e620000002500 */
[----:B------:R-:W-:Y:S01]  /*0060*/  IMAD R4, R4, 0x32, RZ ;  /* 0x0000003204047824 */ /* 0x000fe200078e02ff */
[----:B------:R-:W-:Y:S01]  /*0070*/  MOV R27, 0x4 ;  /* 0x00000004001b7802 */ /* 0x000fe20000000f00 */
[----:B------:R-:W-:Y:S01]  /*0080*/  ULDC.64 UR6, c[0x0][0x118] ;  /* 0x0000460000067ab9 */ /* 0x000fe20000000a00 */
[----:B------:R-:W2:Y:S01]  /*0090*/  S2R R16, SR_TID.X ;  /* 0x0000000000107919 */ /* 0x000ea20000002100 */
[----:B------:R-:W-:Y:S01]  /*00a0*/  MOV R79, RZ ;  /* 0x000000ff004f7202 */ /* 0x000fe20000000f00 */
[----:B------:R-:W-:Y:S01]  /*00b0*/  CS2R R44, SRZ ;  /* 0x00000000002c7805 */ /* 0x000fe2000001ff00 */
[----:B------:R-:W-:Y:S01]  /*00c0*/  IADD3 R0, R4, 0x3f, RZ ;  /* 0x0000003f04007810 */ /* 0x000fe20007ffe0ff */
[----:B------:R-:W-:Y:S01]  /*00d0*/  CS2R R46, SRZ ;  /* 0x00000000002e7805 */ /* 0x000fe2000001ff00 */
[----:B------:R-:W-:Y:S01]  /*00e0*/  IABS R18, R4 ;  /* 0x0000000400127213 */ /* 0x000fe20000000000 */
[----:B------:R-:W-:Y:S01]  /*00f0*/  CS2R R60, SRZ ;  /* 0x00000000003c7805 */ /* 0x000fe2000001ff00 */
[----:B------:R-:W-:Y:S01]  /*0100*/  SHF.R.S32.HI R3, RZ, 0x1f, R0 ;  /* 0x0000001fff037819 */ /* 0x000fe20000011400 */
[----:B------:R-:W-:Y:S01]  /*0110*/  CS2R R62, SRZ ;  /* 0x00000000003e7805 */ /* 0x000fe2000001ff00 */
[----:B------:R-:W3:Y:S01]  /*0120*/  I2F.RP R9, R18 ;  /* 0x0000001200097306 */ /* 0x000ee20000209400 */
[----:B------:R-:W-:Y:S01]  /*0130*/  CS2R R28, SRZ ;  /* 0x00000000001c7805 */ /* 0x000fe2000001ff00 */
[----:B------:R-:W-:Y:S01]  /*0140*/  LEA.HI R3, R3, R0, RZ, 0x6 ;  /* 0x0000000003037211 */ /* 0x000fe200078f30ff */
[----:B------:R-:W-:Y:S01]  /*0150*/  CS2R R30, SRZ ;  /* 0x00000000001e7805 */ /* 0x000fe2000001ff00 */
[----:B------:R-:W-:Y:S01]  /*0160*/  CS2R R32, SRZ ;  /* 0x0000000000207805 */ /* 0x000fe2000001ff00 */
[----:B------:R-:W-:Y:S01]  /*0170*/  CS2R R34, SRZ ;  /* 0x0000000000227805 */ /* 0x000fe2000001ff00 */
[----:B------:R-:W-:Y:S01]  /*0180*/  CS2R R48, SRZ ;  /* 0x0000000000307805 */ /* 0x000fe2000001ff00 */
[----:B------:R-:W-:Y:S01]  /*0190*/  CS2R R50, SRZ ;  /* 0x0000000000327805 */ /* 0x000fe2000001ff00 */
[----:B------:R-:W-:Y:S01]  /*01a0*/  CS2R R56, SRZ ;  /* 0x0000000000387805 */ /* 0x000fe2000001ff00 */
[----:B------:R-:W-:Y:S01]  /*01b0*/  CS2R R58, SRZ ;  /* 0x00000000003a7805 */ /* 0x000fe2000001ff00 */
[----:B------:R-:W-:Y:S01]  /*01c0*/  CS2R R72, SRZ ;  /* 0x0000000000487805 */ /* 0x000fe2000001ff00 */
[C---:B-1----:R-:W-:Y:S01]  /*01d0*/  IMAD.HI R2, R10.reuse, 0x2aaaaaab, RZ ;  /* 0x2aaaaaab0a027827 */ /* 0x042fe200078e02ff */
[----:B------:R-:W-:Y:S01]  /*01e0*/  ISETP.GE.AND P2, PT, R10, RZ, PT ;  /* 0x000000ff0a00720c */ /* 0x000fe20003f46270 */
[----:B------:R-:W-:Y:S01]  /*01f0*/  CS2R R74, SRZ ;  /* 0x00000000004a7805 */ /* 0x000fe2000001ff00 */
[----:B------:R-:W-:Y:S01]  /*0200*/  UMOV UR4, URZ ;  /* 0x0000003f00047c82 */ /* 0x000fe20008000000 */
[----:B--2---:R-:W-:Y:S01]  /*0210*/  SHF.L.U32 R17, R16, 0x2, RZ ;  /* 0x0000000210117819 */ /* 0x004fe200000006ff */
[----:B---3--:R-:W-:Y:S01]  /*0220*/  MUFU.RCP R9, R9 ;  /* 0x0000000900097308 */ /* 0x008fe20000001000 */
[----:B------:R-:W-:Y:S01]  /*0230*/  SHF.R.U32.HI R5, RZ, 0x1f, R2 ;  /* 0x0000001fff057819 */ /* 0x000fe20000011602 */
[----:B------:R-:W-:Y:S01]  /*0240*/  UMOV UR5, URZ ;  /* 0x0000003f00057c82 */ /* 0x000fe20008000000 */
[----:B------:R-:W-:-:S02]  /*0250*/  LOP3.LUT R82, R17, 0x1c, RZ, 0xc0, !PT ;  /* 0x0000001c11527812 */ /* 0x000fc400078ec0ff */
[----:B------:R-:W-:Y:S02]  /*0260*/  LEA.HI.SX32 R5, R2, R5, 0x1e ;  /* 0x0000000502057211 */ /* 0x000fe400078ff2ff */
[----:B------:R-:W-:Y:S02]  /*0270*/  SHF.L.U32 R86, R82, 0x2, RZ ;  /* 0x0000000252567819 */ /* 0x000fe400000006ff */
[C---:B------:R-:W-:Y:S01]  /*0280*/  SHF.L.U32 R0, R5.reuse, 0x3, RZ ;  /* 0x0000000305007819 */ /* 0x040fe200000006ff */
[----:B------:R-:W-:Y:S01]  /*0290*/  IMAD R5, R5, -0x18, R10 ;  /* 0xffffffe805057824 */ /* 0x000fe200078e020a */
[----:B------:R-:W-:Y:S02]  /*02a0*/  SHF.L.U32 R81, R16, 0x5, RZ ;  /* 0x0000000510517819 */ /* 0x000fe400000006ff */
[----:B------:R-:W-:Y:S02]  /*02b0*/  LEA.HI.SX32 R3, R3, -R0, 0x1a ;  /* 0x8000000003037211 */ /* 0x000fe400078fd2ff */
[----:B------:R-:W-:-:S02]  /*02c0*/  LOP3.LUT R80, R17, 0x3c, RZ, 0xc0, !PT ;  /* 0x0000003c11507812 */ /* 0x000fc400078ec0ff */
[----:B------:R-:W-:Y:S02]  /*02d0*/  IMNMX R6, R3, 0x8, PT ;  /* 0x0000000803067817 */ /* 0x000fe40003800200 */
[----:B------:R-:W-:Y:S02]  /*02e0*/  LOP3.LUT R81, R81, 0x3e00, RZ, 0xc0, !PT ;  /* 0x00003e0051517812 */ /* 0x000fe400078ec0ff */
[----:B------:R-:W-:Y:S02]  /*02f0*/  IABS R11, R6 ;  /* 0x00000006000b7213 */ /* 0x000fe40000000000 */
[----:B------:R-:W-:Y:S02]  /*0300*/  LEA R80, R80, 0x2000, 0x7 ;  /* 0x0000200050507811 */ /* 0x000fe400078e38ff */
[----:B------:R-:W1:Y:S08]  /*0310*/  I2F.RP R7, R11 ;  /* 0x0000000b00077306 */ /* 0x000e700000209400 */
[----:B-1----:R-:W1:Y:S02]  /*0320*/  MUFU.RCP R7, R7 ;  /* 0x0000000700077308 */ /* 0x002e640000001000 */
[----:B-1----:R-:W-:-:S02]  /*0330*/  IADD3 R2, R7, 0xffffffe, RZ ;  /* 0x0ffffffe07027810 */ /* 0x002fc40007ffe0ff */
[----:B------:R-:W-:-:S04]  /*0340*/  IABS R7, R6 ;  /* 0x0000000600077213 */ /* 0x000fc80000000000 */
[----:B------:R1:W2:Y:S01]  /*0350*/  F2I.FTZ.U32.TRUNC.NTZ R3, R2 ;  /* 0x0000000200037305 */ /* 0x0002a2000021f000 */
[----:B------:R-:W-:Y:S02]  /*0360*/  IADD3 R12, RZ, -R7, RZ ;  /* 0x80000007ff0c7210 */ /* 0x000fe40007ffe0ff */
[----:B-1----:R-:W-:Y:S02]  /*0370*/  MOV R2, RZ ;  /* 0x000000ff00027202 */ /* 0x002fe40000000f00 */
[----:B--2---:R-:W-:-:S05]  /*0380*/  IADD3 R8, RZ, -R3, RZ ;  /* 0x80000003ff087210 */ /* 0x004fca0007ffe0ff */
[----:B------:R-:W-:Y:S01]  /*0390*/  IMAD R13, R8, R11, RZ ;  /* 0x0000000b080d7224 */ /* 0x000fe200078e02ff */
[----:B------:R-:W-:-:S03]  /*03a0*/  IABS R8, R10 ;  /* 0x0000000a00087213 */ /* 0x000fc60000000000 */
[----:B------:R-:W-:Y:S01]  /*03b0*/  IMAD.HI.U32 R2, R3, R13, R2 ;  /* 0x0000000d03027227 */ /* 0x000fe200078e0002 */
[----:B------:R-:W-:Y:S02]  /*03c0*/  IABS R13, R5 ;  /* 0x00000005000d7213 */ /* 0x000fe40000000000 */
[----:B------:R-:W-:-:S03]  /*03d0*/  LOP3.LUT R5, R5, R6, RZ, 0x3c, !PT ;  /* 0x0000000605057212 */ /* 0x000fc600078e3cff */
[----:B------:R-:W-:Y:S01]  /*03e0*/  IMAD.HI.U32 R3, R2, R8, RZ ;  /* 0x0000000802037227 */ /* 0x000fe200078e00ff */
[----:B------:R-:W-:-:S03]  /*03f0*/  ISETP.GE.AND P4, PT, R5, RZ, PT ;  /* 0x000000ff0500720c */ /* 0x000fc60003f86270 */
[----:B------:R-:W-:-:S04]  /*0400*/  IMAD.HI.U32 R7, R2, R13, RZ ;  /* 0x0000000d02077227 */ /* 0x000fc800078e00ff */
[-C--:B------:R-:W-:Y:S01]  /*0410*/  IMAD R2, R3, R12.reuse, R8 ;  /* 0x0000000c03027224 */ /* 0x080fe200078e0208 */
[----:B------:R-:W-:Y:S01]  /*0420*/  IADD3 R3, R9, 0xffffffe, RZ ;  /* 0x0ffffffe09037810 */ /* 0x000fe20007ffe0ff */
[----:B------:R-:W-:-:S03]  /*0430*/  IMAD R8, R7, R12, R13 ;  /* 0x0000000c07087224 */ /* 0x000fc600078e020d */
[C---:B------:R-:W-:Y:S02]  /*0440*/  ISETP.GT.U32.AND P0, PT, R11.reuse, R2, PT ;  /* 0x000000020b00720c */ /* 0x040fe40003f04070 */
[----:B------:R-:W-:Y:S01]  /*0450*/  ISETP.GT.U32.AND P3, PT, R11, R8, PT ;  /* 0x000000080b00720c */ /* 0x000fe20003f64070 */
[----:B------:R-:W1:Y:S10]  /*0460*/  F2I.FTZ.U32.TRUNC.NTZ R3, R3 ;  /* 0x0000000300037305 */ /* 0x000e74000021f000 */
[----:B------:R-:W-:-:S02]  /*0470*/  @!P0 IADD3 R2, R2, -R11, RZ ;  /* 0x8000000b02028210 */ /* 0x000fc40007ffe0ff */
[-C--:B------:R-:W-:Y:S02]  /*0480*/  @!P3 IADD3 R8, R8, -R11.reuse, RZ ;  /* 0x8000000b0808b210 */ /* 0x080fe40007ffe0ff */
[----:B------:R-:W-:Y:S02]  /*0490*/  ISETP.GT.U32.AND P1, PT, R11, R2, PT ;  /* 0x000000020b00720c */ /* 0x000fe40003f24070 */
[----:B------:R-:W-:Y:S02]  /*04a0*/  ISETP.GE.U32.AND P0, PT, R8, R11, PT ;  /* 0x0000000b0800720c */ /* 0x000fe40003f06070 */
[----:B------:R-:W-:Y:S02]  /*04b0*/  @!P3 IADD3 R7, R7, 0x1, RZ ;  /* 0x000000010707b810 */ /* 0x000fe40007ffe0ff */
[----:B-1----:R-:W-:-:S05]  /*04c0*/  IADD3 R9, RZ, -R3, RZ ;  /* 0x80000003ff097210 */ /* 0x002fca0007ffe0ff */
[----:B------:R-:W-:Y:S02]  /*04d0*/  IMAD R9, R9, R18, RZ ;  /* 0x0000001209097224 */ /* 0x000fe400078e02ff */
[----:B------:R-:W-:Y:S02]  /*04e0*/  @!P1 IADD3 R2, R2, -R11, RZ ;  /* 0x8000000b02029210 */ /* 0x000fe40007ffe0ff */
[----:B------:R-:W-:Y:S02]  /*04f0*/  @P0 IADD3 R7, R7, 0x1, RZ ;  /* 0x0000000107070810 */ /* 0x000fe40007ffe0ff */
[----:B------:R-:W-:Y:S02]  /*0500*/  MOV R5, R2 ;  /* 0x0000000200057202 */ /* 0x000fe40000000f00 */
[----:B------:R-:W-:Y:S02]  /*0510*/  ISETP.NE.AND P0, PT, R6, RZ, PT ;  /* 0x000000ff0600720c */ /* 0x000fe40003f05270 */
[----:B------:R-:W-:-:S02]  /*0520*/  LOP3.LUT R6, RZ, R6, RZ, 0x33, !PT ;  /* 0x00000006ff067212 */ /* 0x000fc400078e33ff */
[----:B------:R-:W-:Y:S02]  /*0530*/  @!P2 IADD3 R5, -R5, RZ, RZ ;  /* 0x000000ff0505a210 */ /* 0x000fe40007ffe1ff */
[----:B------:R-:W-:Y:S02]  /*0540*/  MOV R2, RZ ;  /* 0x000000ff00027202 */ /* 0x000fe40000000f00 */
[----:B------:R-:W-:Y:S02]  /*0550*/  SEL R5, R6, R5, !P0 ;  /* 0x0000000506057207 */ /* 0x000fe40004000000 */
[----:B------:R-:W-:Y:S01]  /*0560*/  @!P4 IADD3 R7, -R7, RZ, RZ ;  /* 0x000000ff0707c210 */ /* 0x000fe20007ffe1ff */
[----:B------:R-:W-:Y:S01]  /*0570*/  IMAD.HI.U32 R8, R3, R9, R2 ;  /* 0x0000000903087227 */ /* 0x000fe200078e0002 */
[----:B------:R-:W-:Y:S02]  /*0580*/  IADD3 R0, R0, R5, RZ ;  /* 0x0000000500007210 */ /* 0x000fe40007ffe0ff */
[----:B------:R-:W-:-:S02]  /*0590*/  SHF.R.U32.HI R3, RZ, 0x3, R16 ;  /* 0x00000003ff037819 */ /* 0x000fc40000011610 */
[----:B------:R-:W-:Y:S02]  /*05a0*/  SHF.R.U32.HI R2, RZ, 0x4, R16 ;  /* 0x00000004ff027819 */ /* 0x000fe40000011610 */
[----:B------:R-:W-:Y:S02]  /*05b0*/  SHF.L.U32 R0, R0, 0x6, RZ ;  /* 0x0000000600007819 */ /* 0x000fe400000006ff */
[----:B------:R-:W-:Y:S02]  /*05c0*/  SGXT.U32 R3, R3, 0x4 ;  /* 0x000000040303781a */ /* 0x000fe40000000000 */
[----:B------:R-:W-:Y:S02]  /*05d0*/  SGXT.U32 R5, R2, 0x3 ;  /* 0x000000030205781a */ /* 0x000fe40000000000 */
[----:B------:R-:W-:Y:S02]  /*05e0*/  LOP3.LUT R2, R0, R3, RZ, 0xfc, !PT ;  /* 0x0000000300027212 */ /* 0x000fe400078efcff */
[----:B------:R-:W-:-:S02]  /*05f0*/  SEL R6, R6, R7, !P0 ;  /* 0x0000000706067207 */ /* 0x000fc40004000000 */
[----:B------:R-:W-:Y:S02]  /*0600*/  IABS R7, R4 ;  /* 0x0000000400077213 */ /* 0x000fe40000000000 */
[----:B------:R-:W-:Y:S02]  /*0610*/  IABS R9, R2 ;  /* 0x0000000200097213 */ /* 0x000fe40000000000 */
[----:B------:R-:W-:Y:S02]  /*0620*/  IADD3 R10, RZ, -R7, RZ ;  /* 0x80000007ff0a7210 */ /* 0x000fe40007ffe0ff */
[C---:B------:R-:W-:Y:S02]  /*0630*/  LOP3.LUT R78, R0.reuse, R5, RZ, 0xfc, !PT ;  /* 0x00000005004e7212 */ /* 0x040fe400078efcff */
[C-C-:B------:R-:W-:Y:S02]  /*0640*/  LOP3.LUT R5, R0.reuse, 0x10, R3.reuse, 0xfe, !PT ;  /* 0x0000001000057812 */ /* 0x140fe400078efe03 */
[----:B------:R-:W-:-:S02]  /*0650*/  LOP3.LUT R7, R0, 0x20, R3, 0xfe, !PT ;  /* 0x0000002000077812 */ /* 0x000fc400078efe03 */
[----:B------:R-:W-:Y:S01]  /*0660*/  LOP3.LUT R19, R0, 0x30, R3, 0xfe, !PT ;  /* 0x0000003000137812 */ /* 0x000fe200078efe03 */
[----:B------:R-:W-:Y:S01]  /*0670*/  IMAD.HI.U32 R0, R8, R9, RZ ;  /* 0x0000000908007227 */ /* 0x000fe200078e00ff */
[----:B------:R-:W-:Y:S02]  /*0680*/  ISETP.GE.AND P0, PT, R2, RZ, PT ;  /* 0x000000ff0200720c */ /* 0x000fe40003f06270 */
[----:B------:R-:W-:Y:S01]  /*0690*/  IABS R11, R5 ;  /* 0x00000005000b7213 */ /* 0x000fe20000000000 */
[----:B------:R-:W-:Y:S01]  /*06a0*/  IMAD R2, R0, R10, R9 ;  /* 0x0000000a00027224 */ /* 0x000fe200078e0209 */
[----:B------:R-:W-:Y:S02]  /*06b0*/  IABS R13, R7 ;  /* 0x00000007000d7213 */ /* 0x000fe40000000000 */
[----:B------:R-:W-:Y:S02]  /*06c0*/  IABS R15, R19 ;  /* 0x00000013000f7213 */ /* 0x000fe40000000000 */
[----:B------:R-:W-:Y:S01]  /*06d0*/  ISETP.GE.AND P2, PT, R5, RZ, PT ;  /* 0x000000ff0500720c */ /* 0x000fe20003f46270 */
[----:B------:R-:W-:Y:S01]  /*06e0*/  IMAD.HI.U32 R5, R8, R11, RZ ;  /* 0x0000000b08057227 */ /* 0x000fe200078e00ff */
[----:B------:R-:W-:-:S02]  /*06f0*/  ISETP.GE.AND P1, PT, R7, RZ, PT ;  /* 0x000000ff0700720c */ /* 0x000fc40003f26270 */
[----:B------:R-:W-:Y:S01]  /*0700*/  ISETP.GT.U32.AND P6, PT, R18, R2, PT ;  /* 0x000000021200720c */ /* 0x000fe20003fc4070 */
[----:B------:R-:W-:Y:S01]  /*0710*/  IMAD.HI.U32 R7, R8, R13, RZ ;  /* 0x0000000d08077227 */ /* 0x000fe200078e00ff */
[----:B------:R-:W-:Y:S02]  /*0720*/  SHF.L.U32 R0, R6, 0x6, RZ ;  /* 0x0000000606007819 */ /* 0x000fe400000006ff */
[C---:B------:R-:W-:Y:S01]  /*0730*/  LOP3.LUT R85, R3.reuse, 0x10, RZ, 0xfc, !PT ;  /* 0x0000001003557812 */ /* 0x040fe200078efcff */
[----:B------:R-:W-:Y:S01]  /*0740*/  IMAD.HI.U32 R8, R8, R15, RZ ;  /* 0x0000000f08087227 */ /* 0x000fe200078e00ff */
[C---:B------:R-:W-:Y:S02]  /*0750*/  LOP3.LUT R84, R3.reuse, 0x20, RZ, 0xfc, !PT ;  /* 0x0000002003547812 */ /* 0x040fe400078efcff */
[----:B------:R-:W-:Y:S01]  /*0760*/  LOP3.LUT R83, R3, 0x30, RZ, 0xfc, !PT ;  /* 0x0000003003537812 */ /* 0x000fe200078efcff */
[----:B------:R-:W-:Y:S01]  /*0770*/  IMAD R5, R5, R10, R11 ;  /* 0x0000000a05057224 */ /* 0x000fe200078e020b */
[----:B------:R-:W-:Y:S01]  /*0780*/  LEA R85, R85, R86, 0x7 ;  /* 0x0000005655557211 */ /* 0x000fe200078e38ff */
[----:B------:R-:W-:Y:S01]  /*0790*/  IMAD R7, R7, R10, R13 ;  /* 0x0000000a07077224 */ /* 0x000fe200078e020d */
[----:B------:R-:W-:Y:S01]  /*07a0*/  LEA R84, R84, R86, 0x7 ;  /* 0x0000005654547211 */ /* 0x000fe200078e38ff */
[----:B------:R-:W-:Y:S01]  /*07b0*/  IMAD R8, R8, R10, R15 ;  /* 0x0000000a08087224 */ /* 0x000fe200078e020f */
[----:B------:R-:W-:-:S02]  /*07c0*/  ISETP.GT.U32.AND P3, PT, R18, R5, PT ;  /* 0x000000051200720c */ /* 0x000fc40003f64070 */
[C---:B------:R-:W-:Y:S02]  /*07d0*/  ISETP.GT.U32.AND P4, PT, R18.reuse, R7, PT ;  /* 0x000000071200720c */ /* 0x040fe40003f84070 */
[----:B------:R-:W-:Y:S02]  /*07e0*/  ISETP.GT.U32.AND P5, PT, R18, R8, PT ;  /* 0x000000081200720c */ /* 0x000fe40003fa4070 */
[----:B------:R-:W-:Y:S02]  /*07f0*/  @!P6 IADD3 R2, R2, -R18, RZ ;  /* 0x800000120202e210 */ /* 0x000fe40007ffe0ff */
[----:B------:R-:W-:Y:S02]  /*0800*/  LOP3.LUT R15, R0, R3, RZ, 0xfc, !PT ;  /* 0x00000003000f7212 */ /* 0x000fe400078efcff */
[----:B------:R-:W-:Y:S02]  /*0810*/  ISETP.GT.U32.AND P6, PT, R18, R2, PT ;  /* 0x000000021200720c */ /* 0x000fe40003fc4070 */
[----:B------:R-:W-:-:S02]  /*0820*/  LEA R83, R83, R86, 0x7 ;  /* 0x0000005653537211 */ /* 0x000fc400078e38ff */
[-C--:B------:R-:W-:Y:S02]  /*0830*/  @!P3 IADD3 R5, R5, -R18.reuse, RZ ;  /* 0x800000120505b210 */ /* 0x080fe40007ffe0ff */
[-C--:B------:R-:W-:Y:S02]  /*0840*/  @!P4 IADD3 R7, R7, -R18.reuse, RZ ;  /* 0x800000120707c210 */ /* 0x080fe40007ffe0ff */
[----:B------:R-:W-:Y:S02]  /*0850*/  @!P5 IADD3 R8, R8, -R18, RZ ;  /* 0x800000120808d210 */ /* 0x000fe40007ffe0ff */
[C---:B------:R-:W-:Y:S02]  /*0860*/  ISETP.GT.U32.AND P5, PT, R18.reuse, R5, PT ;  /* 0x000000051200720c */ /* 0x040fe40003fa4070 */
[C---:B------:R-:W-:Y:S02]  /*0870*/  ISETP.GT.U32.AND P4, PT, R18.reuse, R7, PT ;  /* 0x000000071200720c */ /* 0x040fe40003f84070 */
[----:B------:R-:W-:-:S02]  /*0880*/  ISETP.GT.U32.AND P3, PT, R18, R8, PT ;  /* 0x000000081200720c */ /* 0x000fc40003f64070 */
[----:B------:R-:W-:Y:S02]  /*0890*/  LEA R86, R3, R86, 0x7 ;  /* 0x0000005603567211 */ /* 0x000fe400078e38ff */
[C-C-:B------:R-:W-:Y:S02]  /*08a0*/  LOP3.LUT R21, R0.reuse, 0x10, R3.reuse, 0xfe, !PT ;  /* 0x0000001000157812 */ /* 0x140fe400078efe03 */
[C-C-:B------:R-:W-:Y:S02]  /*08b0*/  LOP3.LUT R23, R0.reuse, 0x20, R3.reuse, 0xfe, !PT ;  /* 0x0000002000177812 */ /* 0x140fe400078efe03 */
[----:B------:R-:W-:Y:S01]  /*08c0*/  LOP3.LUT R25, R0, 0x30, R3, 0xfe, !PT ;  /* 0x0000003000197812 */ /* 0x000fe200078efe03 */
[----:B------:R-:W-:Y:S01]  /*08d0*/  IMAD.HI R3, R15, 0x2e8ba2e9, RZ ;  /* 0x2e8ba2e90f037827 */ /* 0x000fe200078e02ff */
[----:B------:R-:W-:Y:S02]  /*08e0*/  @!P6 IADD3 R2, R2, -R18, RZ ;  /* 0x800000120202e210 */ /* 0x000fe40007ffe0ff */
[----:B------:R-:W-:Y:S01]  /*08f0*/  ISETP.GE.AND P6, PT, R19, RZ, PT ;  /* 0x000000ff1300720c */ /* 0x000fe20003fc6270 */
[----:B------:R-:W-:Y:S01]  /*0900*/  IMAD.HI R9, R21, 0x2e8ba2e9, RZ ;  /* 0x2e8ba2e915097827 */ /* 0x000fe200078e02ff */
[----:B------:R-:W-:-:S02]  /*0910*/  SHF.R.U32.HI R6, RZ, 0x1f, R3 ;  /* 0x0000001fff067819 */ /* 0x000fc40000011603 */
[-C--:B------:R-:W-:Y:S01]  /*0920*/  @!P5 IADD3 R5, R5, -R18.reuse, RZ ;  /* 0x800000120505d210 */ /* 0x080fe20007ffe0ff */
[----:B------:R-:W-:Y:S01]  /*0930*/  IMAD.HI R11, R23, 0x2e8ba2e9, RZ ;  /* 0x2e8ba2e9170b7827 */ /* 0x000fe200078e02ff */
[----:B------:R-:W-:Y:S02]  /*0940*/  @!P4 IADD3 R7, R7, -R18, RZ ;  /* 0x800000120707c210 */ /* 0x000fe40007ffe0ff */
[----:B------:R-:W-:Y:S01]  /*0950*/  SHF.R.U32.HI R10, RZ, 0x1f, R9 ;  /* 0x0000001fff0a7819 */ /* 0x000fe20000011609 */
[----:B------:R-:W-:Y:S01]  /*0960*/  IMAD.HI R13, R25, 0x2e8ba2e9, RZ ;  /* 0x2e8ba2e9190d7827 */ /* 0x000fe200078e02ff */
[----:B------:R-:W-:Y:S02]  /*0970*/  LEA.HI.SX32 R6, R3, R6, 0x1b ;  /* 0x0000000603067211 */ /* 0x000fe400078fdaff */
[----:B------:R-:W-:Y:S02]  /*0980*/  @!P3 IADD3 R8, R8, -R18, RZ ;  /* 0x800000120808b210 */ /* 0x000fe40007ffe0ff */
[----:B------:R-:W-:Y:S01]  /*0990*/  ISETP.NE.AND P3, PT, R4, RZ, PT ;  /* 0x000000ff0400720c */ /* 0x000fe20003f65270 */
[----:B------:R-:W-:Y:S01]  /*09a0*/  IMAD R15, R6, -0xb0, R15 ;  /* 0xffffff50060f7824 */ /* 0x000fe200078e020f */
[----:B------:R-:W-:-:S02]  /*09b0*/  LOP3.LUT R3, RZ, R4, RZ, 0x33, !PT ;  /* 0x00000004ff037212 */ /* 0x000fc400078e33ff */
[----:B------:R-:W-:Y:S01]  /*09c0*/  @!P0 IADD3 R2, -R2, RZ, RZ ;  /* 0x000000ff02028210 */ /* 0x000fe20007ffe1ff */
[----:B------:R-:W-:Y:S01]  /*09d0*/  IMAD R15, R15, 0xb0, R82 ;  /* 0x000000b00f0f7824 */ /* 0x000fe200078e0252 */
[----:B------:R-:W-:Y:S02]  /*09e0*/  SHF.R.U32.HI R12, RZ, 0x1f, R11 ;  /* 0x0000001fff0c7819 */ /* 0x000fe4000001160b */
[----:B------:R-:W-:Y:S02]  /*09f0*/  @!P2 IADD3 R5, -R5, RZ, RZ ;  /* 0x000000ff0505a210 */ /* 0x000fe40007ffe1ff */
[----:B------:R-:W-:Y:S02]  /*0a00*/  @!P1 IADD3 R7, -R7, RZ, RZ ;  /* 0x000000ff07079210 */ /* 0x000fe40007ffe1ff */
[----:B------:R-:W-:Y:S02]  /*0a10*/  LEA.HI.SX32 R10, R9, R10, 0x1b ;  /* 0x0000000a090a7211 */ /* 0x000fe400078fdaff */
[----:B------:R-:W-:-:S02]  /*0a20*/  @!P6 IADD3 R8, -R8, RZ, RZ ;  /* 0x000000ff0808e210 */ /* 0x000fc40007ffe1ff */
[----:B------:R-:W-:Y:S01]  /*0a30*/  SHF.R.U32.HI R14, RZ, 0x1f, R13 ;  /* 0x0000001fff0e7819 */ /* 0x000fe2000001160d */
[----:B------:R-:W-:Y:S01]  /*0a40*/  IMAD R21, R10, -0xb0, R21 ;  /* 0xffffff500a157824 */ /* 0x000fe200078e0215 */
[----:B------:R-:W-:Y:S02]  /*0a50*/  SEL R9, R3, R2, !P3 ;  /* 0x0000000203097207 */ /* 0x000fe40005800000 */
[----:B------:R-:W-:Y:S01]  /*0a60*/  LEA.HI.SX32 R12, R11, R12, 0x1b ;  /* 0x0000000c0b0c7211 */ /* 0x000fe200078fdaff */
[--C-:B------:R-:W-:Y:S01]  /*0a70*/  IMAD R22, R21, 0xb0, R82.reuse ;  /* 0x000000b015167824 */ /* 0x100fe200078e0252 */
[----:B------:R-:W-:Y:S01]  /*0a80*/  SEL R5, R3, R5, !P3 ;  /* 0x0000000503057207 */ /* 0x000fe20005800000 */
[--C-:B------:R-:W-:Y:S01]  /*0a90*/  IMAD R9, R9, 0xb0, R82.reuse ;  /* 0x000000b009097824 */ /* 0x100fe200078e0252 */
[C---:B------:R-:W-:Y:S01]  /*0aa0*/  SEL R7, R3.reuse, R7, !P3 ;  /* 0x0000000703077207 */ /* 0x040fe20005800000 */
[----:B------:R-:W-:Y:S01]  /*0ab0*/  IMAD R23, R12, -0xb0, R23 ;  /* 0xffffff500c177824 */ /* 0x000fe200078e0217 */
[----:B------:R-:W-:Y:S01]  /*0ac0*/  SEL R3, R3, R8, !P3 ;  /* 0x0000000803037207 */ /* 0x000fe20005800000 */
[--C-:B------:R-:W-:Y:S01]  /*0ad0*/  IMAD R10, R5, 0xb0, R82.reuse ;  /* 0x000000b0050a7824 */ /* 0x100fe200078e0252 */
[----:B------:R-:W-:Y:S01]  /*0ae0*/  LEA.HI.SX32 R14, R13, R14, 0x1b ;  /* 0x0000000e0d0e7211 */ /* 0x000fe200078fdaff */
[----:B------:R-:W-:-:S02]  /*0af0*/  IMAD R12, R7, 0xb0, R82 ;  /* 0x000000b0070c7824 */ /* 0x000fc400078e0252 */
[----:B------:R-:W-:Y:S02]  /*0b00*/  IMAD R18, R3, 0xb0, R82 ;  /* 0x000000b003127824 */ /* 0x000fe400078e0252 */
[----:B------:R-:W-:Y:S02]  /*0b10*/  IMAD R25, R14, -0xb0, R25 ;  /* 0xffffff500e197824 */ /* 0x000fe400078e0219 */
[----:B------:R-:W-:-:S04]  /*0b20*/  IMAD.WIDE R8, R9, R27, c[0x0][0x160] ;  /* 0x0000580009087625 */ /* 0x000fc800078e021b */
[-C--:B------:R-:W-:Y:S01]  /*0b30*/  IMAD.WIDE R10, R10, R27.reuse, c[0x0][0x160] ;  /* 0x000058000a0a7625 */ /* 0x080fe200078e021b */
[----:B------:R1:W-:Y:S01]  /*0b40*/  LDGSTS.E.BYPASS.128 [R86], [R8.64] ;  /* 0x0000000008567fae */ /* 0x0003e2000b901c46 */
[----:B------:R-:W-:Y:S02]  /*0b50*/  IADD3 R3, P2, R8, 0x80, RZ ;  /* 0x0000008008037810 */ /* 0x000fe40007f5e0ff */
[----:B------:R-:W-:Y:S01]  /*0b60*/  IMAD.WIDE R12, R12, R27, c[0x0][0x160] ;  /* 0x000058000c0c7625 */ /* 0x000fe200078e021b */
[----:B------:R2:W-:Y:S01]  /*0b70*/  LDGSTS.E.BYPASS.128 [R85], [R10.64] ;  /* 0x000000000a557fae */ /* 0x0005e2000b901c46 */
[----:B------:R-:W-:Y:S02]  /*0b80*/  IADD3.X R6, RZ, R9, RZ, P2, !PT ;  /* 0x00000009ff067210 */ /* 0x000fe400017fe4ff */
[----:B------:R-:W-:Y:S01]  /*0b90*/  IMAD.WIDE R18, R18, R27, c[0x0][0x160] ;  /* 0x0000580012127625 */ /* 0x000fe200078e021b */
[----:B------:R3:W-:Y:S01]  /*0ba0*/  LDGSTS.E.BYPASS.128 [R84], [R12.64] ;  /* 0x000000000c547fae */ /* 0x0007e2000b901c46 */
[----:B------:R-:W-:-:S02]  /*0bb0*/  IADD3 R4, P0, R12, 0x80, RZ ;  /* 0x000000800c047810 */ /* 0x000fc40007f1e0ff */
[--C-:B------:R-:W-:Y:S01]  /*0bc0*/  IMAD R24, R23, 0xb0, R82.reuse ;  /* 0x000000b017187824 */ /* 0x100fe200078e0252 */
[----:B------:R4:W-:Y:S01]  /*0bd0*/  LDGSTS.E.BYPASS.128 [R83], [R18.64] ;  /* 0x0000000012537fae */ /* 0x0009e2000b901c46 */
[----:B------:R-:W-:Y:S01]  /*0be0*/  IMAD R26, R25, 0xb0, R82 ;  /* 0x000000b0191a7824 */ /* 0x000fe200078e0252 */
[----:B------:R-:W-:Y:S01]  /*0bf0*/  IADD3.X R7, RZ, R13, RZ, P0, !PT ;  /* 0x0000000dff077210 */ /* 0x000fe200007fe4ff */
[-C--:B------:R-:W-:Y:S01]  /*0c00*/  IMAD.WIDE R20, R15, R27.reuse, c[0x0][0x168] ;  /* 0x00005a000f147625 */ /* 0x080fe200078e021b */
[----:B------:R-:W0:Y:S01]  /*0c10*/  LDGDEPBAR ;  /* 0x00000000000079af */ /* 0x000e220000000000 */
[----:B-1----:R-:W-:Y:S02]  /*0c20*/  IADD3 R8, P0, R18, 0x80, RZ ;  /* 0x0000008012087810 */ /* 0x002fe40007f1e0ff */
[----:B------:R-:W-:Y:S01]  /*0c30*/  IMAD.WIDE R22, R22, R27, c[0x0][0x168] ;  /* 0x00005a0016167625 */ /* 0x000fe200078e021b */
[----:B------:R4:W-:Y:S01]  /*0c40*/  LDGSTS.E.BYPASS.128 [R86+0x2000], [R20.64] ;  /* 0x0200000014567fae */ /* 0x0009e2000b901c46 */
[----:B------:R-:W-:-:S02]  /*0c50*/  IADD3 R2, P1, R10, 0x80, RZ ;  /* 0x000000800a027810 */ /* 0x000fc40007f3e0ff */
[----:B------:R-:W-:Y:S01]  /*0c60*/  IMAD.WIDE R24, R24, R27, c[0x0][0x168] ;  /* 0x00005a0018187625 */ /* 0x000fe200078e021b */
[----:B------:R4:W-:Y:S01]  /*0c70*/  LDGSTS.E.BYPASS.128 [R85+0x2000], [R22.64] ;  /* 0x0200000016557fae */ /* 0x0009e2000b901c46 */
[----:B------:R-:W-:Y:S02]  /*0c80*/  IADD3.X R9, RZ, R19, RZ, P0, !PT ;  /* 0x00000013ff097210 */ /* 0x000fe400007fe4ff */
[----:B------:R-:W-:Y:S01]  /*0c90*/  IMAD.WIDE R26, R26, R27, c[0x0][0x168] ;  /* 0x00005a001a1a7625 */ /* 0x000fe200078e021b */
[----:B------:R1:W-:Y:S01]  /*0ca0*/  LDGSTS.E.BYPASS.128 [R84+0x2000], [R24.64] ;  /* 0x0200000018547fae */ /* 0x0003e2000b901c46 */
[----:B--2---:R-:W-:Y:S02]  /*0cb0*/  IADD3 R10, P0, R20, 0x80, RZ ;  /* 0x00000080140a7810 */ /* 0x004fe40007f1e0ff */
[----:B------:R-:W-:Y:S01]  /*0cc0*/  IADD3.X R5, RZ, R11, RZ, P1, !PT ;  /* 0x0000000bff057210 */ /* 0x000fe20000ffe4ff */
[----:B------:R2:W-:Y:S01]  /*0cd0*/  LDGSTS.E.BYPASS.128 [R83+0x2000], [R26.64] ;  /* 0x020000001a537fae */ /* 0x0005e2000b901c46 */
[----:B---3--:R-:W-:-:S02]  /*0ce0*/  IADD3.X R12, RZ, R21, RZ, P0, !PT ;  /* 0x00000015ff0c7210 */ /* 0x008fc400007fe4ff */
[----:B------:R-:W-:Y:S01]  /*0cf0*/  IADD3 R13, P1, R24, 0x80, RZ ;  /* 0x00000080180d7810 */ /* 0x000fe20007f3e0ff */
[----:B------:R-:W0:Y:S01]  /*0d00*/  LDGDEPBAR ;  /* 0x00000000000079af */ /* 0x000e220000000000 */
[----:B------:R-:W-:Y:S02]  /*0d10*/  IADD3 R14, P0, R26, 0x80, RZ ;  /* 0x000000801a0e7810 */ /* 0x000fe40007f1e0ff */
[----:B------:R-:W-:Y:S02]  /*0d20*/  IADD3 R11, P2, R22, 0x80, RZ ;  /* 0x00000080160b7810 */ /* 0x000fe40007f5e0ff */
[----:B------:R-:W-:Y:S02]  /*0d30*/  IADD3.X R76, RZ, R25, RZ, P1, !PT ;  /* 0x00000019ff4c7210 */ /* 0x000fe40000ffe4ff */
[----:B------:R-:W-:Y:S01]  /*0d40*/  IADD3.X R77, RZ, R27, RZ, P0, !PT ;  /* 0x0000001bff4d7210 */ /* 0x000fe200007fe4ff */
[----:B-1----:R-:W-:Y:S01]  /*0d50*/  CS2R R24, SRZ ;  /* 0x0000000000187805 */ /* 0x002fe2000001ff00 */
[----:B------:R-:W-:Y:S01]  /*0d60*/  IADD3.X R15, RZ, R23, RZ, P2, !PT ;  /* 0x00000017ff0f7210 */ /* 0x000fe200017fe4ff */
[----:B--2---:R-:W-:Y:S01]  /*0d70*/  CS2R R26, SRZ ;  /* 0x00000000001a7805 */ /* 0x004fe2000001ff00 */
[----:B------:R-:W-:Y:S01]  /*0d80*/  IADD3 R82, -R82, 0x90, RZ ;  /* 0x0000009052527810 */ /* 0x000fe20007ffe1ff */
[----:B------:R-:W-:-:S04]  /*0d90*/  DEPBAR.LE SB0, 0x0 ;  /* 0x000080000000791a */ /* 0x000fc80000000000 */
[----:B----4-:R-:W-:Y:S06]  /*0da0*/  BAR.SYNC 0x0 ;  /* 0x0000000000007b1d */ /* 0x010fec0000000000 */
.L_x_1:
[----:B------:R-:W-:Y:S01]  /*0db0*/  LDS.128 R16, [R81] ;  /* 0x0000000051107984 */ /* 0x000fe20000000c00 */
[C---:B------:R-:W-:Y:S02]  /*0dc0*/  ISETP.GE.U32.AND P1, PT, R79.reuse, R82, PT ;  /* 0x000000524f00720c */ /* 0x040fe40003f26070 */
[C---:B------:R-:W-:Y:S01]  /*0dd0*/  ISETP.GE.U32.AND P0, PT, R79.reuse, 0x90, PT ;  /* 0x000000904f00780c */ /* 0x040fe20003f06070 */
[----:B------:R-:W1:Y:S01]  /*0de0*/  LDS.128 R52, [R80] ;  /* 0x0000000050347984 */ /* 0x000e620000000c00 */
[----:B------:R-:W-:Y:S02]  /*0df0*/  SEL R87, RZ, 0x10, P1 ;  /* 0x00000010ff577807 */ /* 0x000fe40000800000 */
[----:B------:R-:W-:Y:S01]  /*0e00*/  IADD3 R79, R79, 0x20, RZ ;  /* 0x000000204f4f7810 */ /* 0x000fe20007ffe0ff */
[----:B------:R-:W2:Y:S01]  /*0e10*/  LDS.128 R40, [R80+0x100] ;  /* 0x0001000050287984 */ /* 0x000ea20000000c00 */
[----:B------:R-:W-:-:S03]  /*0e20*/  SEL R87, R87, RZ, !P0 ;  /* 0x000000ff57577207 */ /* 0x000fc60004000000 */
[----:B------:R-:W3:Y:S01]  /*0e30*/  LDS.128 R64, [R80+0x80] ;  /* 0x0000800050407984 */ /* 0x000ee20000000c00 */
[----:B------:R-:W-:-:S03]  /*0e40*/  ISETP.NE.U32.AND P1, PT, R87, RZ, PT ;  /* 0x000000ff5700720c */ /* 0x000fc60003f25070 */
[----:B------:R-:W4:Y:S04]  /*0e50*/  LDS.128 R20, [R80+0x180] ;  /* 0x0001800050147984 */ /* 0x000f280000000c00 */
[----:B------:R-:W4:Y:S04]  /*0e60*/  LDS.128 R68, [R81+0x80] ;  /* 0x0000800051447984 */ /* 0x000f280000000c00 */
[----:B------:R-:W4:Y:S01]  /*0e70*/  LDS.128 R36, [R81+0x100] ;  /* 0x0001000051247984 */ /* 0x000f220000000c00 */
[C---:B-1----:R-:W-:Y:S01]  /*0e80*/  FFMA R72, R16.reuse, R52, R72 ;  /* 0x0000003410487223 */ /* 0x042fe20000000048 */
[----:B--2---:R-:W-:-:S03]  /*0e90*/  FFMA R74, R16, R40, R74 ;  /* 0x00000028104a7223 */ /* 0x004fc6000000004a */
[C---:B------:R-:W-:Y:S01]  /*0ea0*/  FFMA R89, R17.reuse, R53, R72 ;  /* 0x0000003511597223 */ /* 0x040fe20000000048 */
[C---:B---3--:R-:W-:Y:S01]  /*0eb0*/  FFMA R88, R16.reuse, R64, R73 ;  /* 0x0000004010587223 */ /* 0x048fe20000000049 */
[C---:B------:R-:W-:Y:S01]  /*0ec0*/  FFMA R91, R17.reuse, R41, R74 ;  /* 0x00000029115b7223 */ /* 0x040fe2000000004a */
[----:B----4-:R-:W-:Y:S02]  /*0ed0*/  FFMA R16, R16, R20, R75 ;  /* 0x0000001410107223 */ /* 0x010fe4000000004b */
[C---:B------:R-:W-:Y:S01]  /*0ee0*/  FFMA R87, R17.reuse, R65, R88 ;  /* 0x0000004111577223 */ /* 0x040fe20000000058 */
[----:B------:R-:W1:Y:S01]  /*0ef0*/  LDS.128 R72, [R81+0x180] ;  /* 0x0001800051487984 */ /* 0x000e620000000c00 */
[C---:B------:R-:W-:Y:S01]  /*0f00*/  FFMA R88, R18.reuse, R54, R89 ;  /* 0x0000003612587223 */ /* 0x040fe20000000059 */
[----:B------:R-:W-:Y:S01]  /*0f10*/  FFMA R17, R17, R21, R16 ;  /* 0x0000001511117223 */ /* 0x000fe20000000010 */
[C---:B------:R-:W-:Y:S01]  /*0f20*/  FFMA R16, R18.reuse, R42, R91 ;  /* 0x0000002a12107223 */ /* 0x040fe2000000005b */
[----:B------:R-:W-:Y:S01]  /*0f30*/  FFMA R90, R18, R66, R87 ;  /* 0x00000042125a7223 */ /* 0x000fe20000000057 */
[----:B------:R-:W-:Y:S01]  /*0f40*/  FFMA R58, R68, R40, R58 ;  /* 0x00000028443a7223 */ /* 0x000fe2000000003a */
[----:B------:R-:W-:Y:S01]  /*0f50*/  FFMA R18, R18, R22, R17 ;  /* 0x0000001612127223 */ /* 0x000fe20000000011 */
[----:B------:R-:W-:Y:S01]  /*0f60*/  FFMA R87, R19, R43, R16 ;  /* 0x0000002b13577223 */ /* 0x000fe20000000010 */
[C---:B------:R-:W-:Y:S01]  /*0f70*/  FFMA R16, R68.reuse, R64, R57 ;  /* 0x0000004044107223 */ /* 0x040fe20000000039 */
[C---:B------:R-:W-:Y:S01]  /*0f80*/  FFMA R56, R68.reuse, R52, R56 ;  /* 0x0000003444387223 */ /* 0x040fe20000000038 */
[----:B------:R-:W-:Y:S01]  /*0f90*/  FFMA R95, R69, R41, R58 ;  /* 0x00000029455f7223 */ /* 0x000fe2000000003a */
[C---:B------:R-:W-:Y:S01]  /*0fa0*/  FFMA R89, R19.reuse, R55, R88 ;  /* 0x0000003713597223 */ /* 0x040fe20000000058 */
[C---:B------:R-:W-:Y:S01]  /*0fb0*/  FFMA R91, R19.reuse, R67, R90 ;  /* 0x00000043135b7223 */ /* 0x040fe2000000005a */
[----:B------:R-:W-:Y:S01]  /*0fc0*/  FFMA R93, R19, R23, R18 ;  /* 0x00000017135d7223 */ /* 0x000fe20000000012 */
[----:B------:R-:W-:Y:S01]  /*0fd0*/  FFMA R68, R68, R20, R59 ;  /* 0x0000001444447223 */ /* 0x000fe2000000003b */
[C---:B------:R-:W-:Y:S01]  /*0fe0*/  FFMA R57, R69.reuse, R65, R16 ;  /* 0x0000004145397223 */ /* 0x040fe20000000010 */
[C---:B------:R-:W-:Y:S01]  /*0ff0*/  FFMA R59, R69.reuse, R53, R56 ;  /* 0x00000035453b7223 */ /* 0x040fe20000000038 */
[----:B------:R-:W2:Y:S01]  /*1000*/  LDS.128 R16, [R81+0x1000] ;  /* 0x0010000051107984 */ /* 0x000ea20000000c00 */
[----:B------:R-:W-:Y:S01]  /*1010*/  FFMA R56, R70, R42, R95 ;  /* 0x0000002a46387223 */ /* 0x000fe2000000005f */
[----:B------:R-:W-:Y:S01]  /*1020*/  FFMA R69, R69, R21, R68 ;  /* 0x0000001545457223 */ /* 0x000fe20000000044 */
[C---:B------:R-:W-:Y:S01]  /*1030*/  FFMA R48, R36.reuse, R52, R48 ;  /* 0x0000003424307223 */ /* 0x040fe20000000030 */
[C---:B------:R-:W-:Y:S01]  /*1040*/  FFMA R50, R36.reuse, R40, R50 ;  /* 0x0000002824327223 */ /* 0x040fe20000000032 */
[----:B------:R-:W-:Y:S01]  /*1050*/  FFMA R95, R71, R43, R56 ;  /* 0x0000002b475f7223 */ /* 0x000fe20000000038 */
[C---:B------:R-:W-:Y:S01]  /*1060*/  FFMA R56, R36.reuse, R64, R49 ;  /* 0x0000004024387223 */ /* 0x040fe20000000031 */
[----:B------:R-:W-:Y:S01]  /*1070*/  FFMA R36, R36, R20, R51 ;  /* 0x0000001424247223 */ /* 0x000fe20000000033 */
[C---:B------:R-:W-:Y:S01]  /*1080*/  FFMA R68, R70.reuse, R66, R57 ;  /* 0x0000004246447223 */ /* 0x040fe20000000039 */
[C---:B------:R-:W-:Y:S01]  /*1090*/  FFMA R58, R70.reuse, R54, R59 ;  /* 0x00000036463a7223 */ /* 0x040fe2000000003b */
[----:B------:R-:W-:Y:S01]  /*10a0*/  FFMA R70, R70, R22, R69 ;  /* 0x0000001646467223 */ /* 0x000fe20000000045 */
[C---:B------:R-:W-:Y:S01]  /*10b0*/  FFMA R57, R37.reuse, R65, R56 ;  /* 0x0000004125397223 */ /* 0x040fe20000000038 */
[C---:B------:R-:W-:Y:S01]  /*10c0*/  FFMA R59, R37.reuse, R53, R48 ;  /* 0x00000035253b7223 */ /* 0x040fe20000000030 */
[C---:B------:R-:W-:Y:S01]  /*10d0*/  FFMA R69, R37.reuse, R41, R50 ;  /* 0x0000002925457223 */ /* 0x040fe20000000032 */
[----:B------:R-:W-:Y:S01]  /*10e0*/  FFMA R37, R37, R21, R36 ;  /* 0x0000001525257223 */ /* 0x000fe20000000024 */
[----:B------:R-:W-:Y:S01]  /*10f0*/  FFMA R97, R71, R55, R58 ;  /* 0x0000003747617223 */ /* 0x000fe2000000003a */
[----:B------:R-:W3:Y:S01]  /*1100*/  LDS.128 R48, [R81+0x1080] ;  /* 0x0010800051307984 */ /* 0x000ee20000000c00 */
[C---:B------:R-:W-:Y:S01]  /*1110*/  FFMA R58, R38.reuse, R66, R57 ;  /* 0x00000042263a7223 */ /* 0x040fe20000000039 */
[C---:B------:R-:W-:Y:S01]  /*1120*/  FFMA R56, R38.reuse, R54, R59 ;  /* 0x0000003626387223 */ /* 0x040fe2000000003b */
[C---:B------:R-:W-:Y:S01]  /*1130*/  FFMA R36, R38.reuse, R42, R69 ;  /* 0x0000002a26247223 */ /* 0x040fe20000000045 */
[----:B------:R-:W-:Y:S01]  /*1140*/  FFMA R38, R38, R22, R37 ;  /* 0x0000001626267223 */ /* 0x000fe20000000025 */
[C---:B------:R-:W-:Y:S01]  /*1150*/  FFMA R107, R39.reuse, R67, R58 ;  /* 0x00000043276b7223 */ /* 0x040fe2000000003a */
[C---:B------:R-:W-:Y:S01]  /*1160*/  FFMA R105, R39.reuse, R55, R56 ;  /* 0x0000003727697223 */ /* 0x040fe20000000038 */
[C---:B-1----:R-:W-:Y:S01]  /*1170*/  FFMA R24, R72.reuse, R52, R24 ;  /* 0x0000003448187223 */ /* 0x042fe20000000018 */
[C---:B------:R-:W-:Y:S01]  /*1180*/  FFMA R109, R39.reuse, R23, R38 ;  /* 0x00000017276d7223 */ /* 0x040fe20000000026 */
[C---:B------:R-:W-:Y:S01]  /*1190*/  FFMA R38, R72.reuse, R64, R25 ;  /* 0x0000004048267223 */ /* 0x040fe20000000019 */
[----:B------:R-:W-:Y:S01]  /*11a0*/  FFMA R103, R39, R43, R36 ;  /* 0x0000002b27677223 */ /* 0x000fe20000000024 */
[C---:B------:R-:W-:Y:S01]  /*11b0*/  FFMA R36, R72.reuse, R20, R27 ;  /* 0x0000001448247223 */ /* 0x040fe2000000001b */
[----:B------:R-:W-:Y:S01]  /*11c0*/  FFMA R26, R72, R40, R26 ;  /* 0x00000028481a7223 */ /* 0x000fe2000000001a */
[C---:B------:R-:W-:Y:S01]  /*11d0*/  FFMA R25, R73.reuse, R65, R38 ;  /* 0x0000004149197223 */ /* 0x040fe20000000026 */
[C---:B------:R-:W-:Y:S01]  /*11e0*/  FFMA R27, R73.reuse, R53, R24 ;  /* 0x00000035491b7223 */ /* 0x040fe20000000018 */
[C---:B------:R-:W-:Y:S01]  /*11f0*/  FFMA R37, R73.reuse, R21, R36 ;  /* 0x0000001549257223 */ /* 0x040fe20000000024 */
[----:B------:R-:W-:Y:S01]  /*1200*/  FFMA R73, R73, R41, R26 ;  /* 0x0000002949497223 */ /* 0x000fe2000000001a */
[C---:B------:R-:W-:Y:S01]  /*1210*/  FFMA R56, R74.reuse, R66, R25 ;  /* 0x000000424a387223 */ /* 0x040fe20000000019 */
[C---:B------:R-:W-:Y:S01]  /*1220*/  FFMA R38, R74.reuse, R54, R27 ;  /* 0x000000364a267223 */ /* 0x040fe2000000001b */
[C---:B------:R-:W-:Y:S01]  /*1230*/  FFMA R36, R74.reuse, R22, R37 ;  /* 0x000000164a247223 */ /* 0x040fe20000000025 */
[----:B------:R-:W1:Y:S01]  /*1240*/  LDS.128 R24, [R81+0x1100] ;  /* 0x0011000051187984 */ /* 0x000e620000000c00 */
[----:B------:R-:W-:Y:S01]  /*1250*/  FFMA R74, R74, R42, R73 ;  /* 0x0000002a4a4a7223 */ /* 0x000fe20000000049 */
[C---:B------:R-:W-:Y:S01]  /*1260*/  FFMA R113, R75.reuse, R55, R38 ;  /* 0x000000374b717223 */ /* 0x040fe20000000026 */
[----:B------:R-:W-:Y:S01]  /*1270*/  FFMA R117, R75, R23, R36 ;  /* 0x000000174b757223 */ /* 0x000fe20000000024 */
[C---:B--2---:R-:W-:Y:S01]  /*1280*/  FFMA R36, R16.reuse, R20, R35 ;  /* 0x0000001410247223 */ /* 0x044fe20000000023 */
[C---:B------:R-:W-:Y:S01]  /*1290*/  FFMA R38, R16.reuse, R64, R33 ;  /* 0x0000004010267223 */ /* 0x040fe20000000021 */
        /* <DEDUP_REMOVED lines=11> */
[----:B------:R-:W2:Y:S01]  /*1350*/  LDS.128 R32, [R81+0x1180] ;  /* 0x0011800051207984 */ /* 0x000ea20000000c00 */
[C---:B------:R-:W-:Y:S01]  /*1360*/  FFMA R123, R19.reuse, R67, R38 ;  /* 0x00000043137b7223 */ /* 0x040fe20000000026 */
[C---:B------:R-:W-:Y:S01]  /*1370*/  FFMA R121, R19.reuse, R55, R36 ;  /* 0x0000003713797223 */ /* 0x040fe20000000024 */
[C---:B---3--:R-:W-:Y:S01]  /*1380*/  FFMA R16, R48.reuse, R20, R31 ;  /* 0x0000001430107223 */ /* 0x048fe2000000001f */
[C---:B------:R-:W-:Y:S01]  /*1390*/  FFMA R30, R48.reuse, R40, R30 ;  /* 0x00000028301e7223 */ /* 0x040fe2000000001e */
[C---:B------:R-:W-:Y:S01]  /*13a0*/  FFMA R28, R48.reuse, R52, R28 ;  /* 0x00000034301c7223 */ /* 0x040fe2000000001c */
[----:B------:R-:W-:Y:S01]  /*13b0*/  FFMA R119, R19, R43, R18 ;  /* 0x0000002b13777223 */ /* 0x000fe20000000012 */
        /* <DEDUP_REMOVED lines=8> */
[----:B------:R-:W-:Y:S01]  /*1440*/  LDS.128 R28, [R80+0x10] ;  /* 0x00001000501c7984 */ /* 0x000fe20000000c00 */
[-C--:B------:R-:W-:Y:S01]  /*1450*/  FFMA R115, R75, R67.reuse, R56 ;  /* 0x000000434b737223 */ /* 0x080fe20000000038 */
[C---:B------:R-:W-:Y:S01]  /*1460*/  FFMA R99, R71.reuse, R67, R68 ;  /* 0x0000004347637223 */ /* 0x040fe20000000044 */
[----:B------:R-:W-:Y:S01]  /*1470*/  FFMA R101, R71, R23, R70 ;  /* 0x0000001747657223 */ /* 0x000fe20000000046 */
[----:B------:R-:W3:Y:S01]  /*1480*/  LDS.128 R16, [R81+0x10] ;  /* 0x0000100051107984 */ /* 0x000ee20000000c00 */
[----:B------:R-:W-:Y:S01]  /*1490*/  FFMA R49, R49, R65, R48 ;  /* 0x0000004131317223 */ /* 0x000fe20000000030 */
[C---:B------:R-:W-:Y:S01]  /*14a0*/  FFMA R74, R51.reuse, R55, R74 ;  /* 0x00000037334a7223 */ /* 0x040fe2000000004a */
[C---:B------:R-:W-:Y:S01]  /*14b0*/  FFMA R72, R51.reuse, R43, R72 ;  /* 0x0000002b33487223 */ /* 0x040fe20000000048 */
[----:B------:R-:W4:Y:S01]  /*14c0*/  LDS.128 R36, [R80+0x90] ;  /* 0x0000900050247984 */ /* 0x000f220000000c00 */
[----:B-1----:R-:W-:Y:S01]  /*14d0*/  FFMA R48, R24, R64, R61 ;  /* 0x0000004018307223 */ /* 0x002fe2000000003d */
[----:B------:R-:W-:Y:S01]  /*14e0*/  FFMA R88, R50, R66, R49 ;  /* 0x0000004232587223 */ /* 0x000fe20000000031 */
[C---:B------:R-:W-:Y:S01]  /*14f0*/  FFMA R60, R24.reuse, R52, R60 ;  /* 0x00000034183c7223 */ /* 0x040fe2000000003c */
[----:B------:R-:W1:Y:S01]  /*1500*/  LDS.128 R56, [R80+0x110] ;  /* 0x0001100050387984 */ /* 0x000e620000000c00 */
[C---:B------:R-:W-:Y:S01]  /*1510*/  FFMA R62, R24.reuse, R40, R62 ;  /* 0x00000028183e7223 */ /* 0x040fe2000000003e */
[C---:B------:R-:W-:Y:S01]  /*1520*/  FFMA R88, R51.reuse, R67, R88 ;  /* 0x0000004333587223 */ /* 0x040fe20000000058 */
[----:B------:R-:W-:Y:S01]  /*1530*/  FFMA R90, R51, R23, R90 ;  /* 0x00000017335a7223 */ /* 0x000fe2000000005a */
[----:B------:R-:W1:Y:S01]  /*1540*/  LDS.128 R68, [R80+0x190] ;  /* 0x0001900050447984 */ /* 0x000e620000000c00 */
[----:B------:R-:W-:Y:S01]  /*1550*/  FFMA R24, R24, R20, R63 ;  /* 0x0000001418187223 */ /* 0x000fe2000000003f */
[C---:B------:R-:W-:Y:S01]  /*1560*/  FFMA R61, R25.reuse, R65, R48 ;  /* 0x00000041193d7223 */ /* 0x040fe20000000030 */
[C---:B------:R-:W-:Y:S01]  /*1570*/  FFMA R63, R25.reuse, R53, R60 ;  /* 0x00000035193f7223 */ /* 0x040fe2000000003c */
[----:B------:R-:W1:Y:S01]  /*1580*/  LDS.128 R48, [R81+0x90] ;  /* 0x0000900051307984 */ /* 0x000e620000000c00 */
        /* <DEDUP_REMOVED lines=10> */
[C---:B--2---:R-:W-:Y:S01]  /*1630*/  FFMA R40, R32.reuse, R40, R46 ;  /* 0x0000002820287223 */ /* 0x044fe2000000002e */
[----:B------:R-:W2:Y:S01]  /*1640*/  LDS.128 R24, [R81+0x110] ;  /* 0x0001100051187984 */ /* 0x000ea20000000c00 */
        /* <DEDUP_REMOVED lines=11> */
[C---:B---3--:R-:W-:Y:S01]  /*1700*/  FFMA R22, R16.reuse, R28, R89 ;  /* 0x0000001c10167223 */ /* 0x048fe20000000059 */
[C---:B------:R-:W-:Y:S01]  /*1710*/  FFMA R67, R35.reuse, R67, R66 ;  /* 0x0000004323437223 */ /* 0x040fe20000000042 */
[C---:B------:R-:W-:Y:S01]  /*1720*/  FFMA R65, R35.reuse, R55, R54 ;  /* 0x0000003723417223 */ /* 0x040fe20000000036 */
[C---:B------:R-:W-:Y:S01]  /*1730*/  FFMA R60, R35.reuse, R43, R60 ;  /* 0x0000002b233c7223 */ /* 0x040fe2000000003c */
[C---:B----4-:R-:W-:Y:S01]  /*1740*/  FFMA R32, R16.reuse, R36, R91 ;  /* 0x0000002410207223 */ /* 0x050fe2000000005b */
[----:B------:R-:W-:Y:S01]  /*1750*/  FFMA R62, R35, R23, R62 ;  /* 0x00000017233e7223 */ /* 0x000fe2000000003e */
[C---:B------:R-:W-:Y:S01]  /*1760*/  FFMA R35, R17.reuse, R29, R22 ;  /* 0x0000001d11237223 */ /* 0x040fe20000000016 */
[----:B------:R-:W-:Y:S01]  /*1770*/  LDS.128 R52, [R81+0x1110] ;  /* 0x0011100051347984 */ /* 0x000fe20000000c00 */
[----:B-1----:R-:W-:Y:S01]  /*1780*/  FFMA R20, R16, R56, R87 ;  /* 0x0000003810147223 */ /* 0x002fe20000000057 */
[C---:B------:R-:W-:Y:S01]  /*1790*/  FFMA R33, R17.reuse, R37, R32 ;  /* 0x0000002511217223 */ /* 0x040fe20000000020 */
[----:B------:R-:W-:Y:S01]  /*17a0*/  FFMA R32, R18, R30, R35 ;  /* 0x0000001e12207223 */ /* 0x000fe20000000023 */
[----:B------:R-:W-:Y:S01]  /*17b0*/  FFMA R16, R16, R68, R93 ;  /* 0x0000004410107223 */ /* 0x000fe2000000005d */
[C---:B------:R-:W-:Y:S01]  /*17c0*/  FFMA R41, R17.reuse, R57, R20 ;  /* 0x0000003911297223 */ /* 0x040fe20000000014 */
[C---:B------:R-:W-:Y:S01]  /*17d0*/  FFMA R34, R18.reuse, R38, R33 ;  /* 0x0000002612227223 */ /* 0x040fe20000000021 */
[----:B------:R-:W1:Y:S01]  /*17e0*/  LDS.128 R20, [R81+0x190] ;  /* 0x0001900051147984 */ /* 0x000e620000000c00 */
[----:B------:R-:W-:Y:S01]  /*17f0*/  FFMA R17, R17, R69, R16 ;  /* 0x0000004511117223 */ /* 0x000fe20000000010 */
[----:B------:R-:W-:Y:S01]  /*1800*/  FFMA R16, R18, R58, R41 ;  /* 0x0000003a12107223 */ /* 0x000fe20000000029 */
[C---:B------:R-:W-:Y:S01]  /*1810*/  FFMA R89, R19.reuse, R31, R32 ;  /* 0x0000001f13597223 */ /* 0x040fe20000000020 */
[----:B------:R-:W-:Y:S01]  /*1820*/  FFMA R32, R48, R36, R99 ;  /* 0x0000002430207223 */ /* 0x000fe20000000063 */
[----:B------:R-:W-:Y:S01]  /*1830*/  FFMA R18, R18, R70, R17 ;  /* 0x0000004612127223 */ /* 0x000fe20000000011 */
[----:B------:R-:W-:Y:S01]  /*1840*/  FFMA R87, R19, R59, R16 ;  /* 0x0000003b13577223 */ /* 0x000fe20000000010 */
[C---:B------:R-:W-:Y:S01]  /*1850*/  FFMA R16, R48.reuse, R56, R95 ;  /* 0x0000003830107223 */ /* 0x040fe2000000005f */
[----:B------:R-:W-:Y:S01]  /*1860*/  FFMA R33, R49, R37, R32 ;  /* 0x0000002531217223 */ /* 0x000fe20000000020 */
[C---:B------:R-:W-:Y:S01]  /*1870*/  FFMA R93, R19.reuse, R71, R18 ;  /* 0x00000047135d7223 */ /* 0x040fe20000000012 */
[----:B------:R-:W-:Y:S01]  /*1880*/  FFMA R18, R48, R28, R97 ;  /* 0x0000001c30127223 */ /* 0x000fe20000000061 */
[----:B------:R-:W-:Y:S01]  /*1890*/  FFMA R91, R19, R39, R34 ;  /* 0x00000027135b7223 */ /* 0x000fe20000000022 */
[C---:B------:R-:W-:Y:S01]  /*18a0*/  FFMA R41, R49.reuse, R57, R16 ;  /* 0x0000003931297223 */ /* 0x040fe20000000010 */
[----:B------:R-:W-:Y:S01]  /*18b0*/  FFMA R40, R50, R38, R33 ;  /* 0x0000002632287223 */ /* 0x000fe20000000021 */
[----:B------:R-:W-:Y:S01]  /*18c0*/  FFMA R35, R49, R29, R18 ;  /* 0x0000001d31237223 */ /* 0x000fe20000000012 */
[----:B------:R-:W-:Y:S01]  /*18d0*/  FFMA R48, R48, R68, R101 ;  /* 0x0000004430307223 */ /* 0x000fe20000000065 */
[----:B------:R-:W3:Y:S01]  /*18e0*/  LDS.128 R16, [R81+0x1010] ;  /* 0x0010100051107984 */ /* 0x000ee20000000c00 */
[----:B------:R-:W-:Y:S01]  /*18f0*/  FFMA R99, R51, R39, R40 ;  /* 0x0000002733637223 */ /* 0x000fe20000000028 */
[----:B--2---:R-:W-:Y:S01]  /*1900*/  FFMA R40, R24, R36, R107 ;  /* 0x0000002418287223 */ /* 0x004fe2000000006b */
[C---:B------:R-:W-:Y:S01]  /*1910*/  FFMA R34, R50.reuse, R30, R35 ;  /* 0x0000001e32227223 */ /* 0x040fe20000000023 */
[----:B------:R-:W-:Y:S01]  /*1920*/  FFMA R32, R50, R58, R41 ;  /* 0x0000003a32207223 */ /* 0x000fe20000000029 */
[----:B------:R-:W-:Y:S01]  /*1930*/  FFMA R49, R49, R69, R48 ;  /* 0x0000004531317223 */ /* 0x000fe20000000030 */
[----:B------:R-:W-:Y:S01]  /*1940*/  FFMA R33, R25, R37, R40 ;  /* 0x0000002519217223 */ /* 0x000fe20000000028 */
[C---:B------:R-:W-:Y:S01]  /*1950*/  FFMA R97, R51.reuse, R31, R34 ;  /* 0x0000001f33617223 */ /* 0x040fe20000000022 */
[----:B------:R-:W2:Y:S01]  /*1960*/  LDS.128 R40, [R81+0x1090] ;  /* 0x0010900051287984 */ /* 0x000ea20000000c00 */
[----:B------:R-:W-:Y:S01]  /*1970*/  FFMA R95, R51, R59, R32 ;  /* 0x0000003b335f7223 */ /* 0x000fe20000000020 */
        /* <DEDUP_REMOVED lines=14> */
[C---:B-1----:R-:W-:Y:S01]  /*1a60*/  FFMA R24, R20.reuse, R68, R117 ;  /* 0x0000004414187223 */ /* 0x042fe20000000075 */
[C---:B------:R-:W-:Y:S01]  /*1a70*/  FFMA R32, R20.reuse, R36, R115 ;  /* 0x0000002414207223 */ /* 0x040fe20000000073 */
[C---:B------:R-:W-:Y:S01]  /*1a80*/  FFMA R26, R20.reuse, R28, R113 ;  /* 0x0000001c141a7223 */ /* 0x040fe20000000071 */
[----:B------:R-:W-:Y:S01]  /*1a90*/  FFMA R20, R20, R56, R111 ;  /* 0x0000003814147223 */ /* 0x000fe2000000006f */
        /* <DEDUP_REMOVED lines=16> */
[----:B------:R-:W-:Y:S01]  /*1ba0*/  FFMA R16, R16, R56, R119 ;  /* 0x0000003810107223 */ /* 0x000fe20000000077 */
[C---:B------:R-:W-:Y:S01]  /*1bb0*/  FFMA R25, R17.reuse, R69, R20 ;  /* 0x0000004511197223 */ /* 0x040fe20000000014 */
[C---:B------:R-:W-:Y:S01]  /*1bc0*/  FFMA R21, R17.reuse, R37, R24 ;  /* 0x0000002511157223 */ /* 0x040fe20000000018 */
[C---:B------:R-:W-:Y:S01]  /*1bd0*/  FFMA R23, R17.reuse, R29, R22 ;  /* 0x0000001d11177223 */ /* 0x040fe20000000016 */
[----:B------:R-:W-:Y:S01]  /*1be0*/  FFMA R17, R17, R57, R16 ;  /* 0x0000003911117223 */ /* 0x000fe20000000010 */
[----:B------:R-:W1:Y:S01]  /*1bf0*/  LDS.128 R44, [R81+0x1190] ;  /* 0x00119000512c7984 */ /* 0x000e620000000c00 */
[C---:B------:R-:W-:Y:S01]  /*1c00*/  FFMA R16, R18.reuse, R70, R25 ;  /* 0x0000004612107223 */ /* 0x040fe20000000019 */
[C---:B------:R-:W-:Y:S01]  /*1c10*/  FFMA R22, R18.reuse, R38, R21 ;  /* 0x0000002612167223 */ /* 0x040fe20000000015 */
[C---:B------:R-:W-:Y:S01]  /*1c20*/  FFMA R20, R18.reuse, R30, R23 ;  /* 0x0000001e12147223 */ /* 0x040fe20000000017 */
[----:B------:R-:W-:Y:S01]  /*1c30*/  FFMA R18, R18, R58, R17 ;  /* 0x0000003a12127223 */ /* 0x000fe20000000011 */
[C---:B--2---:R-:W-:Y:S01]  /*1c40*/  FFMA R72, R40.reuse, R56, R72 ;  /* 0x0000003828487223 */ /* 0x044fe20000000048 */
[C---:B------:R-:W-:Y:S01]  /*1c50*/  FFMA R74, R40.reuse, R28, R74 ;  /* 0x0000001c284a7223 */ /* 0x040fe2000000004a */
[C---:B------:R-:W-:Y:S01]  /*1c60*/  FFMA R123, R19.reuse, R39, R22 ;  /* 0x00000027137b7223 */ /* 0x040fe20000000016 */
        /* <DEDUP_REMOVED lines=8> */
[----:B------:R-:W-:Y:S01]  /*1cf0*/  FFMA R88, R40, R36, R88 ;  /* 0x0000002428587223 */ /* 0x000fe20000000058 */
[C---:B------:R-:W-:Y:S01]  /*1d00*/  FFMA R72, R42.reuse, R58, R19 ;  /* 0x0000003a2a487223 */ /* 0x040fe20000000013 */
[C---:B------:R-:W-:Y:S01]  /*1d10*/  FFMA R74, R42.reuse, R30, R17 ;  /* 0x0000001e2a4a7223 */ /* 0x040fe20000000011 */
[----:B------:R-:W-:Y:S01]  /*1d20*/  LDS.128 R48, [R81+0x20] ;  /* 0x0000200051307984 */ /* 0x000fe20000000c00 */
[----:B------:R-:W-:Y:S01]  /*1d30*/  FFMA R41, R41, R37, R88 ;  /* 0x0000002529297223 */ /* 0x000fe20000000058 */
[----:B------:R-:W-:Y:S01]  /*1d40*/  FFMA R90, R42, R70, R21 ;  /* 0x000000462a5a7223 */ /* 0x000fe20000000015 */
[----:B------:R-:W-:Y:S01]  /*1d50*/  FFMA R40, R52, R56, R61 ;  /* 0x0000003834287223 */ /* 0x000fe2000000003d */
[----:B------:R-:W2:Y:S01]  /*1d60*/  LDS.128 R16, [R80+0x20] ;  /* 0x0000200050107984 */ /* 0x000ea20000000c00 */
[----:B------:R-:W-:Y:S01]  /*1d70*/  FFMA R88, R42, R38, R41 ;  /* 0x000000262a587223 */ /* 0x000fe20000000029 */
[C---:B------:R-:W-:Y:S01]  /*1d80*/  FFMA R42, R52.reuse, R28, R63 ;  /* 0x0000001c342a7223 */ /* 0x040fe2000000003f */
[C---:B------:R-:W-:Y:S01]  /*1d90*/  FFMA R92, R52.reuse, R36, R73 ;  /* 0x00000024345c7223 */ /* 0x040fe20000000049 */
[----:B------:R-:W3:Y:S01]  /*1da0*/  LDS.128 R24, [R80+0x120] ;  /* 0x0001200050187984 */ /* 0x000ee20000000c00 */
[C---:B------:R-:W-:Y:S01]  /*1db0*/  FFMA R88, R43.reuse, R39, R88 ;  /* 0x000000272b587223 */ /* 0x040fe20000000058 */
[C---:B------:R-:W-:Y:S01]  /*1dc0*/  FFMA R74, R43.reuse, R31, R74 ;  /* 0x0000001f2b4a7223 */ /* 0x040fe2000000004a */
[C---:B------:R-:W-:Y:S01]  /*1dd0*/  FFMA R72, R43.reuse, R59, R72 ;  /* 0x0000003b2b487223 */ /* 0x040fe20000000048 */
[----:B------:R-:W4:Y:S01]  /*1de0*/  LDS.128 R20, [R80+0xa0] ;  /* 0x0000a00050147984 */ /* 0x000f220000000c00 */
[----:B------:R-:W-:Y:S01]  /*1df0*/  FFMA R90, R43, R71, R90 ;  /* 0x000000472b5a7223 */ /* 0x000fe2000000005a */
        /* <DEDUP_REMOVED lines=9> */
[----:B------:R-:W-:Y:S01]  /*1e90*/  FFMA R52, R54, R58, R73 ;  /* 0x0000003a36347223 */ /* 0x000fe20000000049 */
[----:B-1----:R-:W-:Y:S01]  /*1ea0*/  FFMA R28, R44, R28, R65 ;  /* 0x0000001c2c1c7223 */ /* 0x002fe20000000041 */
[----:B------:R-:W-:Y:S01]  /*1eb0*/  FFMA R54, R54, R70, R53 ;  /* 0x0000004636367223 */ /* 0x000fe20000000035 */
[C---:B------:R-:W-:Y:S01]  /*1ec0*/  FFMA R103, R55.reuse, R39, R94 ;  /* 0x0000002737677223 */ /* 0x040fe2000000005e */
[----:B------:R-:W-:Y:S01]  /*1ed0*/  FFMA R75, R55, R31, R92 ;  /* 0x0000001f374b7223 */ /* 0x000fe2000000005c */
[----:B------:R-:W-:Y:S01]  /*1ee0*/  FFMA R29, R45, R29, R28 ;  /* 0x0000001d2d1d7223 */ /* 0x000fe2000000001c */
[C---:B------:R-:W-:Y:S01]  /*1ef0*/  FFMA R73, R55.reuse, R59, R52 ;  /* 0x0000003b37497223 */ /* 0x040fe20000000034 */
[----:B------:R-:W-:Y:S01]  /*1f00*/  FFMA R111, R55, R71, R54 ;  /* 0x00000047376f7223 */ /* 0x000fe20000000036 */
[C---:B------:R-:W-:Y:S01]  /*1f10*/  FFMA R36, R44.reuse, R36, R67 ;  /* 0x000000242c247223 */ /* 0x040fe20000000043 */
[----:B------:R-:W1:Y:S01]  /*1f20*/  LDS.128 R52, [R81+0x120] ;  /* 0x0001200051347984 */ /* 0x000e620000000c00 */
[----:B------:R-:W-:Y:S01]  /*1f30*/  FFMA R60, R44, R56, R60 ;  /* 0x000000382c3c7223 */ /* 0x000fe2000000003c */
[----:B------:R-:W-:Y:S01]  /*1f40*/  FFMA R30, R46, R30, R29 ;  /* 0x0000001e2e1e7223 */ /* 0x000fe2000000001d */
[----:B------:R-:W-:Y:S01]  /*1f50*/  FFMA R62, R44, R68, R62 ;  /* 0x000000442c3e7223 */ /* 0x000fe2000000003e */
[C---:B------:R-:W-:Y:S01]  /*1f60*/  FFMA R37, R45.reuse, R37, R36 ;  /* 0x000000252d257223 */ /* 0x040fe20000000024 */
[----:B------:R-:W-:Y:S01]  /*1f70*/  FFMA R57, R45, R57, R60 ;  /* 0x000000392d397223 */ /* 0x000fe2000000003c */
[----:B------:R-:W-:Y:S01]  /*1f80*/  FFMA R67, R47, R31, R30 ;  /* 0x0000001f2f437223 */ /* 0x000fe2000000001e */
[----:B------:R-:W-:Y:S01]  /*1f90*/  FFMA R45, R45, R69, R62 ;  /* 0x000000452d2d7223 */ /* 0x000fe2000000003e */
[C---:B------:R-:W-:Y:S01]  /*1fa0*/  FFMA R38, R46.reuse, R38, R37 ;  /* 0x000000262e267223 */ /* 0x040fe20000000025 */
[C---:B------:R-:W-:Y:S01]  /*1fb0*/  FFMA R58, R46.reuse, R58, R57 ;  /* 0x0000003a2e3a7223 */ /* 0x040fe20000000039 */
[----:B------:R-:W-:Y:S01]  /*1fc0*/  LDS.128 R60, [R81+0x1120] ;  /* 0x00112000513c7984 */ /* 0x000fe20000000c00 */
[----:B------:R-:W-:Y:S01]  /*1fd0*/  FFMA R46, R46, R70, R45 ;  /* 0x000000462e2e7223 */ /* 0x000fe2000000002d */
[C---:B--2---:R-:W-:Y:S01]  /*1fe0*/  FFMA R30, R48.reuse, R16, R89 ;  /* 0x00000010301e7223 */ /* 0x044fe20000000059 */
[C---:B------:R-:W-:Y:S01]  /*1ff0*/  FFMA R65, R47.reuse, R39, R38 ;  /* 0x000000272f417223 */ /* 0x040fe20000000026 */
[C---:B------:R-:W-:Y:S01]  /*2000*/  FFMA R69, R47.reuse, R59, R58 ;  /* 0x0000003b2f457223 */ /* 0x040fe2000000003a */
[----:B------:R-:W-:Y:S01]  /*2010*/  FFMA R71, R47, R71, R46 ;  /* 0x000000472f477223 */ /* 0x000fe2000000002e */
[C---:B---3--:R-:W-:Y:S01]  /*2020*/  FFMA R28, R48.reuse, R24, R87 ;  /* 0x00000018301c7223 */ /* 0x048fe20000000057 */
[C---:B------:R-:W-:Y:S01]  /*2030*/  FFMA R39, R49.reuse, R17, R30 ;  /* 0x0000001131277223 */ /* 0x040fe2000000001e */
[----:B------:R-:W-:Y:S01]  /*2040*/  LDS.128 R56, [R81+0x30] ;  /* 0x0000300051387984 */ /* 0x000fe20000000c00 */
[----:B----4-:R-:W-:Y:S01]  /*2050*/  FFMA R36, R48, R20, R91 ;  /* 0x0000001430247223 */ /* 0x010fe2000000005b */
[C---:B------:R-:W-:Y:S01]  /*2060*/  FFMA R45, R49.reuse, R25, R28 ;  /* 0x00000019312d7223 */ /* 0x040fe2000000001c */
[C---:B------:R-:W-:Y:S01]  /*2070*/  FFMA R38, R50.reuse, R18, R39 ;  /* 0x0000001232267223 */ /* 0x040fe20000000027 */
[----:B------:R-:W2:Y:S01]  /*2080*/  LDS.128 R28, [R81+0x1a0] ;  /* 0x0001a000511c7984 */ /* 0x000ea20000000c00 */
        /* <DEDUP_REMOVED lines=13> */
[C---:B------:R-:W-:Y:S01]  /*2160*/  FFMA R49, R41.reuse, R25, R36 ;  /* 0x0000001929317223 */ /* 0x040fe20000000024 */
[----:B------:R-:W-:Y:S01]  /*2170*/  FFMA R40, R40, R32, R101 ;  /* 0x0000002028287223 */ /* 0x000fe20000000065 */
[----:B------:R-:W3:Y:S01]  /*2180*/  LDS.128 R36, [R81+0x1020] ;  /* 0x0010200051247984 */ /* 0x000ee20000000c00 */
[----:B------:R-:W-:Y:S01]  /*2190*/  FFMA R45, R41, R21, R44 ;  /* 0x00000015292d7223 */ /* 0x000fe2000000002c */
[----:B------:R-:W-:Y:S01]  /*21a0*/  FFMA R93, R51, R35, R50 ;  /* 0x00000023335d7223 */ /* 0x000fe20000000032 */
[----:B------:R-:W-:Y:S01]  /*21b0*/  FFMA R41, R41, R33, R40 ;  /* 0x0000002129297223 */ /* 0x000fe20000000028 */
[C---:B------:R-:W-:Y:S01]  /*21c0*/  FFMA R40, R42.reuse, R26, R49 ;  /* 0x0000001a2a287223 */ /* 0x040fe20000000031 */
[C---:B------:R-:W-:Y:S01]  /*21d0*/  FFMA R46, R42.reuse, R22, R45 ;  /* 0x000000162a2e7223 */ /* 0x040fe2000000002d */
[----:B------:R-:W4:Y:S01]  /*21e0*/  LDS.128 R48, [R81+0x10a0] ;  /* 0x0010a00051307984 */ /* 0x000f220000000c00 */
[C---:B------:R-:W-:Y:S01]  /*21f0*/  FFMA R44, R42.reuse, R18, R47 ;  /* 0x000000122a2c7223 */ /* 0x040fe2000000002f */
[----:B------:R-:W-:Y:S01]  /*2200*/  FFMA R42, R42, R34, R41 ;  /* 0x000000222a2a7223 */ /* 0x000fe20000000029 */
[C---:B------:R-:W-:Y:S01]  /*2210*/  FFMA R95, R43.reuse, R27, R40 ;  /* 0x0000001b2b5f7223 */ /* 0x040fe20000000028 */
[C---:B-1----:R-:W-:Y:S01]  /*2220*/  FFMA R40, R52.reuse, R24, R105 ;  /* 0x0000001834287223 */ /* 0x042fe20000000069 */
        /* <DEDUP_REMOVED lines=13> */
[C---:B--2---:R-:W-:Y:S01]  /*2300*/  FFMA R66, R28.reuse, R32, R66 ;  /* 0x000000201c427223 */ /* 0x044fe20000000042 */
[----:B------:R-:W-:Y:S01]  /*2310*/  FFMA R107, R55, R19, R42 ;  /* 0x00000013376b7223 */ /* 0x000fe2000000002a */
        /* <DEDUP_REMOVED lines=21> */
[-C--:B------:R-:W-:Y:S01]  /*2470*/  FFMA R64, R55, R35.reuse, R64 ;  /* 0x0000002337407223 */ /* 0x080fe20000000040 */
[----:B------:R-:W-:Y:S01]  /*2480*/  FFMA R66, R31, R35, R66 ;  /* 0x000000231f427223 */ /* 0x000fe20000000042 */
[----:B------:R-:W1:Y:S01]  /*2490*/  LDS.128 R52, [R81+0x11a0] ;  /* 0x0011a00051347984 */ /* 0x000e620000000c00 */
[C---:B------:R-:W-:Y:S01]  /*24a0*/  FFMA R41, R37.reuse, R33, R28 ;  /* 0x0000002125297223 */ /* 0x040fe2000000001c */
[C---:B------:R-:W-:Y:S01]  /*24b0*/  FFMA R29, R37.reuse, R21, R40 ;  /* 0x00000015251d7223 */ /* 0x040fe20000000028 */
[C---:B------:R-:W-:Y:S01]  /*24c0*/  FFMA R31, R37.reuse, R17, R30 ;  /* 0x00000011251f7223 */ /* 0x040fe2000000001e */
[----:B------:R-:W-:Y:S01]  /*24d0*/  FFMA R37, R37, R25, R36 ;  /* 0x0000001925257223 */ /* 0x000fe20000000024 */
[C---:B----4-:R-:W-:Y:S01]  /*24e0*/  FFMA R90, R48.reuse, R32, R90 ;  /* 0x00000020305a7223 */ /* 0x050fe2000000005a */
        /* <DEDUP_REMOVED lines=17> */
[----:B------:R-:W2:Y:S01]  /*2600*/  LDS.128 R36, [R80+0xb0] ;  /* 0x0000b00050247984 */ /* 0x000ea20000000c00 */
[----:B------:R-:W-:Y:S01]  /*2610*/  FFMA R49, R49, R21, R88 ;  /* 0x0000001531317223 */ /* 0x000fe20000000058 */
[C---:B------:R-:W-:Y:S01]  /*2620*/  FFMA R48, R60.reuse, R24, R73 ;  /* 0x000000183c307223 */ /* 0x040fe20000000049 */
[----:B------:R-:W-:Y:S01]  /*2630*/  FFMA R88, R60, R20, R103 ;  /* 0x000000143c587223 */ /* 0x000fe20000000067 */
[----:B------:R-:W3:Y:S01]  /*2640*/  LDS.128 R28, [R80+0x30] ;  /* 0x00003000501c7984 */ /* 0x000ee20000000c00 */
[----:B------:R-:W-:Y:S01]  /*2650*/  FFMA R72, R50, R22, R49 ;  /* 0x0000001632487223 */ /* 0x000fe20000000031 */
[C---:B------:R-:W-:Y:S01]  /*2660*/  FFMA R50, R60.reuse, R16, R75 ;  /* 0x000000103c327223 */ /* 0x040fe2000000004b */
[C---:B------:R-:W-:Y:S01]  /*2670*/  FFMA R70, R51.reuse, R19, R70 ;  /* 0x0000001333467223 */ /* 0x040fe20000000046 */
[----:B------:R-:W4:Y:S01]  /*2680*/  LDS.128 R40, [R80+0x130] ;  /* 0x0001300050287984 */ /* 0x000f220000000c00 */
[C---:B------:R-:W-:Y:S01]  /*2690*/  FFMA R72, R51.reuse, R23, R72 ;  /* 0x0000001733487223 */ /* 0x040fe20000000048 */
[C---:B------:R-:W-:Y:S01]  /*26a0*/  FFMA R68, R51.reuse, R27, R68 ;  /* 0x0000001b33447223 */ /* 0x040fe20000000044 */
[----:B------:R-:W-:Y:S01]  /*26b0*/  FFMA R74, R51, R35, R74 ;  /* 0x00000023334a7223 */ /* 0x000fe2000000004a */
[C---:B------:R-:W-:Y:S01]  /*26c0*/  FFMA R75, R61.reuse, R17, R50 ;  /* 0x000000113d4b7223 */ /* 0x040fe20000000032 */
[C---:B------:R-:W-:Y:S01]  /*26d0*/  FFMA R103, R61.reuse, R25, R48 ;  /* 0x000000193d677223 */ /* 0x040fe20000000030 */
[----:B------:R-:W-:Y:S01]  /*26e0*/  LDS.128 R44, [R80+0x1b0] ;  /* 0x0001b000502c7984 */ /* 0x000fe20000000c00 */
        /* <DEDUP_REMOVED lines=10> */
[C---:B------:R-:W-:Y:S01]  /*2790*/  FFMA R75, R63.reuse, R19, R88 ;  /* 0x000000133f4b7223 */ /* 0x040fe20000000058 */
[C---:B------:R-:W-:Y:S01]  /*27a0*/  FFMA R73, R63.reuse, R27, R60 ;  /* 0x0000001b3f497223 */ /* 0x040fe2000000003c */
[----:B------:R-:W-:Y:S01]  /*27b0*/  FFMA R111, R63, R35, R62 ;  /* 0x000000233f6f7223 */ /* 0x000fe2000000003e */
[C---:B------:R-:W-:Y:S01]  /*27c0*/  FFMA R20, R52.reuse, R20, R65 ;  /* 0x0000001434147223 */ /* 0x040fe20000000041 */
[C---:B------:R-:W-:Y:S01]  /*27d0*/  FFMA R17, R53.reuse, R17, R16 ;  /* 0x0000001135117223 */ /* 0x040fe20000000010 */
[----:B------:R-:W1:Y:S01]  /*27e0*/  LDS.128 R60, [R81+0x130] ;  /* 0x00013000513c7984 */ /* 0x000e620000000c00 */
        /* <DEDUP_REMOVED lines=9> */
[----:B--2---:R-:W-:Y:S01]  /*2880*/  FFMA R20, R56, R36, R91 ;  /* 0x0000002438147223 */ /* 0x004fe2000000005b */
[C---:B------:R-:W-:Y:S01]  /*2890*/  FFMA R65, R55.reuse, R23, R22 ;  /* 0x0000001737417223 */ /* 0x040fe20000000016 */
[----:B------:R-:W-:Y:S01]  /*28a0*/  FFMA R34, R54, R34, R33 ;  /* 0x0000002236227223 */ /* 0x000fe20000000021 */
[----:B------:R-:W-:Y:S01]  /*28b0*/  FFMA R69, R55, R27, R26 ;  /* 0x0000001b37457223 */ /* 0x000fe2000000001a */
[C---:B---3--:R-:W-:Y:S01]  /*28c0*/  FFMA R18, R56.reuse, R28, R89 ;  /* 0x0000001c38127223 */ /* 0x048fe20000000059 */
[----:B------:R-:W-:Y:S01]  /*28d0*/  FFMA R21, R57, R37, R20 ;  /* 0x0000002539157223 */ /* 0x000fe20000000014 */
[----:B------:R-:W-:Y:S01]  /*28e0*/  FFMA R71, R55, R35, R34 ;  /* 0x0000002337477223 */ /* 0x000fe20000000022 */
[----:B----4-:R-:W-:Y:S01]  /*28f0*/  FFMA R16, R56, R40, R87 ;  /* 0x0000002838107223 */ /* 0x010fe20000000057 */
[C---:B------:R-:W-:Y:S01]  /*2900*/  FFMA R23, R57.reuse, R29, R18 ;  /* 0x0000001d39177223 */ /* 0x040fe20000000012 */
[C---:B------:R-:W-:Y:S01]  /*2910*/  FFMA R24, R58.reuse, R38, R21 ;  /* 0x000000263a187223 */ /* 0x040fe20000000015 */
[----:B------:R-:W-:Y:S01]  /*2920*/  LDS.128 R52, [R81+0x11b0] ;  /* 0x0011b00051347984 */ /* 0x000fe20000000c00 */
[----:B------:R-:W-:Y:S01]  /*2930*/  FFMA R25, R57, R41, R16 ;  /* 0x0000002939197223 */ /* 0x000fe20000000010 */
[C---:B------:R-:W-:Y:S01]  /*2940*/  FFMA R22, R58.reuse, R30, R23 ;  /* 0x0000001e3a167223 */ /* 0x040fe20000000017 */
[C---:B------:R-:W-:Y:S01]  /*2950*/  FFMA R91, R59.reuse, R39, R24 ;  /* 0x000000273b5b7223 */ /* 0x040fe20000000018 */
[----:B------:R-:W2:Y:S01]  /*2960*/  LDS.128 R16, [R81+0x1b0] ;  /* 0x0001b00051107984 */ /* 0x000ea20000000c00 */
[----:B------:R-:W-:Y:S01]  /*2970*/  FFMA R20, R58, R42, R25 ;  /* 0x0000002a3a147223 */ /* 0x000fe20000000019 */
[C---:B------:R-:W-:Y:S01]  /*2980*/  FFMA R89, R59.reuse, R31, R22 ;  /* 0x0000001f3b597223 */ /* 0x040fe20000000016 */
        /* <DEDUP_REMOVED lines=13> */
[----:B------:R-:W3:Y:S01]  /*2a60*/  LDS.128 R20, [R81+0x1030] ;  /* 0x0010300051147984 */ /* 0x000ee20000000c00 */
[C---:B------:R-:W-:Y:S01]  /*2a70*/  FFMA R99, R51.reuse, R39, R32 ;  /* 0x0000002733637223 */ /* 0x040fe20000000020 */
[C---:B------:R-:W-:Y:S01]  /*2a80*/  FFMA R97, R51.reuse, R31, R26 ;  /* 0x0000001f33617223 */ /* 0x040fe2000000001a */
[C---:B------:R-:W-:Y:S01]  /*2a90*/  FFMA R95, R51.reuse, R43, R24 ;  /* 0x0000002b335f7223 */ /* 0x040fe20000000018 */
[----:B------:R-:W-:Y:S01]  /*2aa0*/  FFMA R101, R51, R47, R50 ;  /* 0x0000002f33657223 */ /* 0x000fe20000000032 */
[C---:B-1----:R-:W-:Y:S01]  /*2ab0*/  FFMA R32, R60.reuse, R36, R109 ;  /* 0x000000243c207223 */ /* 0x042fe2000000006d */
[----:B------:R-:W1:Y:S01]  /*2ac0*/  LDS.128 R48, [R81+0x10b0] ;  /* 0x0010b00051307984 */ /* 0x000e620000000c00 */
        /* <DEDUP_REMOVED lines=15> */
[-C--:B------:R-:W-:Y:S01]  /*2bc0*/  FFMA R56, R56, R44.reuse, R93 ;  /* 0x0000002c38387223 */ /* 0x080fe2000000005d */
[----:B------:R-:W4:Y:S01]  /*2bd0*/  LDS.128 R60, [R81+0x1130] ;  /* 0x00113000513c7984 */ /* 0x000f220000000c00 */
        /* <DEDUP_REMOVED lines=19> */
[-C--:B------:R-:W-:Y:S01]  /*2d10*/  FFMA R20, R20, R40.reuse, R119 ;  /* 0x0000002814147223 */ /* 0x080fe20000000077 */
[C---:B------:R-:W-:Y:S01]  /*2d20*/  FFMA R17, R21.reuse, R37, R24 ;  /* 0x0000002515117223 */ /* 0x040fe20000000018 */
[----:B------:R-:W-:Y:S01]  /*2d30*/  FFMA R19, R21, R29, R18 ;  /* 0x0000001d15137223 */ /* 0x000fe20000000012 */
[-C--:B------:R-:W-:Y:S01]  /*2d40*/  FFMA R57, R57, R45.reuse, R56 ;  /* 0x0000002d39397223 */ /* 0x080fe20000000038 */
[C---:B------:R-:W-:Y:S01]  /*2d50*/  FFMA R25, R21.reuse, R45, R16 ;  /* 0x0000002d15197223 */ /* 0x040fe20000000010 */
[C---:B-1----:R-:W-:Y:S01]  /*2d60*/  FFMA R68, R48.reuse, R40, R68 ;  /* 0x0000002830447223 */ /* 0x042fe20000000044 */
[C---:B------:R-:W-:Y:S01]  /*2d70*/  FFMA R70, R48.reuse, R28, R70 ;  /* 0x0000001c30467223 */ /* 0x040fe20000000046 */
[-C--:B------:R-:W-:Y:S01]  /*2d80*/  FFMA R21, R21, R41.reuse, R20 ;  /* 0x0000002915157223 */ /* 0x080fe20000000014 */
[----:B------:R-:W-:Y:S01]  /*2d90*/  FFMA R74, R48, R44, R74 ;  /* 0x0000002c304a7223 */ /* 0x000fe2000000004a */
[C---:B------:R-:W-:Y:S01]  /*2da0*/  FFMA R20, R22.reuse, R38, R17 ;  /* 0x0000002616147223 */ /* 0x040fe20000000011 */
[----:B------:R-:W-:Y:S01]  /*2db0*/  FFMA R18, R22, R30, R19 ;  /* 0x0000001e16127223 */ /* 0x000fe20000000013 */
[-C--:B------:R-:W-:Y:S01]  /*2dc0*/  FFMA R58, R58, R46.reuse, R57 ;  /* 0x0000002e3a3a7223 */ /* 0x080fe20000000039 */
[C---:B------:R-:W-:Y:S01]  /*2dd0*/  FFMA R16, R22.reuse, R46, R25 ;  /* 0x0000002e16107223 */ /* 0x040fe20000000019 */
[C---:B------:R-:W-:Y:S01]  /*2de0*/  FFMA R19, R49.reuse, R41, R68 ;  /* 0x0000002931137223 */ /* 0x040fe20000000044 */
[C---:B------:R-:W-:Y:S01]  /*2df0*/  FFMA R17, R49.reuse, R29, R70 ;  /* 0x0000001d31117223 */ /* 0x040fe20000000046 */
[----:B------:R-:W-:Y:S01]  /*2e00*/  FFMA R22, R22, R42, R21 ;  /* 0x0000002a16167223 */ /* 0x000fe20000000015 */
[----:B------:R-:W-:Y:S01]  /*2e10*/  FFMA R21, R49, R45, R74 ;  /* 0x0000002d31157223 */ /* 0x000fe2000000004a */
[----:B------:R-:W-:Y:S01]  /*2e20*/  FFMA R72, R48, R36, R72 ;  /* 0x0000002430487223 */ /* 0x000fe20000000048 */
[----:B------:R-:W-:Y:S01]  /*2e30*/  FFMA R93, R59, R47, R58 ;  /* 0x0000002f3b5d7223 */ /* 0x000fe2000000003a */
[C---:B------:R-:W-:Y:S01]  /*2e40*/  FFMA R121, R23.reuse, R31, R18 ;  /* 0x0000001f17797223 */ /* 0x040fe20000000012 */
[C---:B------:R-:W-:Y:S01]  /*2e50*/  FFMA R125, R23.reuse, R47, R16 ;  /* 0x0000002f177d7223 */ /* 0x040fe20000000010 */
[C---:B------:R-:W-:Y:S01]  /*2e60*/  FFMA R68, R50.reuse, R42, R19 ;  /* 0x0000002a32447223 */ /* 0x040fe20000000013 */
[C---:B------:R-:W-:Y:S01]  /*2e70*/  FFMA R70, R50.reuse, R30, R17 ;  /* 0x0000001e32467223 */ /* 0x040fe20000000011 */
[----:B------:R-:W-:Y:S01]  /*2e80*/  LDS.128 R56, [R81+0x40] ;  /* 0x0000400051387984 */ /* 0x000fe20000000c00 */
[C---:B------:R-:W-:Y:S01]  /*2e90*/  FFMA R123, R23.reuse, R39, R20 ;  /* 0x00000027177b7223 */ /* 0x040fe20000000014 */
[----:B------:R-:W-:Y:S01]  /*2ea0*/  FFMA R119, R23, R43, R22 ;  /* 0x0000002b17777223 */ /* 0x000fe20000000016 */
[----:B------:R-:W-:Y:S01]  /*2eb0*/  FFMA R74, R50, R46, R21 ;  /* 0x0000002e324a7223 */ /* 0x000fe20000000015 */
[----:B------:R-:W1:Y:S01]  /*2ec0*/  LDS.128 R16, [R80+0x40] ;  /* 0x0000400050107984 */ /* 0x000e620000000c00 */
[----:B------:R-:W-:Y:S01]  /*2ed0*/  FFMA R49, R49, R37, R72 ;  /* 0x0000002531317223 */ /* 0x000fe20000000048 */
[C---:B----4-:R-:W-:Y:S01]  /*2ee0*/  FFMA R48, R60.reuse, R40, R73 ;  /* 0x000000283c307223 */ /* 0x050fe20000000049 */
        /* <DEDUP_REMOVED lines=8> */
[----:B------:R-:W-:Y:S01]  /*2f70*/  FFMA R74, R51, R47, R74 ;  /* 0x0000002f334a7223 */ /* 0x000fe2000000004a */
[----:B------:R-:W-:Y:S01]  /*2f80*/  FFMA R60, R60, R44, R111 ;  /* 0x0000002c3c3c7223 */ /* 0x000fe2000000006f */
[C---:B------:R-:W-:Y:S01]  /*2f90*/  FFMA R75, R61.reuse, R29, R50 ;  /* 0x0000001d3d4b7223 */ /* 0x040fe20000000032 */
[C---:B------:R-:W-:Y:S01]  /*2fa0*/  FFMA R103, R61.reuse, R41, R48 ;  /* 0x000000293d677223 */ /* 0x040fe20000000030 */
[C---:B------:R-:W-:Y:S01]  /*2fb0*/  FFMA R73, R61.reuse, R37, R88 ;  /* 0x000000253d497223 */ /* 0x040fe20000000058 */
[----:B------:R-:W4:Y:S01]  /*2fc0*/  LDS.128 R48, [R81+0xc0] ;  /* 0x0000c00051307984 */ /* 0x000f220000000c00 */
[----:B------:R-:W-:Y:S01]  /*2fd0*/  FFMA R61, R61, R45, R60 ;  /* 0x0000002d3d3d7223 */ /* 0x000fe2000000003c */
[C---:B------:R-:W-:Y:S01]  /*2fe0*/  FFMA R88, R62.reuse, R30, R75 ;  /* 0x0000001e3e587223 */ /* 0x040fe2000000004b */
[C---:B------:R-:W-:Y:S01]  /*2ff0*/  FFMA R90, R62.reuse, R38, R73 ;  /* 0x000000263e5a7223 */ /* 0x040fe20000000049 */
[C---:B------:R-:W-:Y:S01]  /*3000*/  FFMA R60, R62.reuse, R42, R103 ;  /* 0x0000002a3e3c7223 */ /* 0x040fe20000000067 */
[----:B------:R-:W-:Y:S01]  /*3010*/  FFMA R62, R62, R46, R61 ;  /* 0x0000002e3e3e7223 */ /* 0x000fe2000000003d */
[----:B------:R-:W4:Y:S01]  /*3020*/  LDS.128 R32, [R80+0x1c0] ;  /* 0x0001c00050207984 */ /* 0x000f220000000c00 */
[C---:B------:R-:W-:Y:S01]  /*3030*/  FFMA R103, R63.reuse, R39, R90 ;  /* 0x000000273f677223 */ /* 0x040fe2000000005a */
[C---:B------:R-:W-:Y:S01]  /*3040*/  FFMA R75, R63.reuse, R31, R88 ;  /* 0x0000001f3f4b7223 */ /* 0x040fe20000000058 */
[C---:B------:R-:W-:Y:S01]  /*3050*/  FFMA R73, R63.reuse, R43, R60 ;  /* 0x0000002b3f497223 */ /* 0x040fe2000000003c */
[----:B------:R-:W-:Y:S01]  /*3060*/  FFMA R111, R63, R47, R62 ;  /* 0x0000002f3f6f7223 */ /* 0x000fe2000000003e */
[C---:B------:R-:W-:Y:S01]  /*3070*/  FFMA R28, R52.reuse, R28, R67 ;  /* 0x0000001c341c7223 */ /* 0x040fe20000000043 */
[----:B------:R-:W4:Y:S01]  /*3080*/  LDS.128 R60, [R81+0x140] ;  /* 0x00014000513c7984 */ /* 0x000f220000000c00 */
        /* <DEDUP_REMOVED lines=11> */
[----:B-1----:R-:W-:Y:S01]  /*3140*/  FFMA R30, R56, R16, R89 ;  /* 0x00000010381e7223 */ /* 0x002fe20000000059 */
[C---:B------:R-:W-:Y:S01]  /*3150*/  FFMA R65, R55.reuse, R39, R38 ;  /* 0x0000002737417223 */ /* 0x040fe20000000026 */
[----:B------:R-:W-:Y:S01]  /*3160*/  FFMA R46, R54, R46, R45 ;  /* 0x0000002e362e7223 */ /* 0x000fe2000000002d */
[----:B------:R-:W-:Y:S01]  /*3170*/  FFMA R69, R55, R43, R42 ;  /* 0x0000002b37457223 */ /* 0x000fe2000000002a */
[C---:B--2---:R-:W-:Y:S01]  /*3180*/  FFMA R28, R56.reuse, R24, R87 ;  /* 0x00000018381c7223 */ /* 0x044fe20000000057 */
[----:B------:R-:W-:Y:S01]  /*3190*/  FFMA R31, R57, R17, R30 ;  /* 0x00000011391f7223 */ /* 0x000fe2000000001e */
[----:B------:R-:W-:Y:S01]  /*31a0*/  FFMA R71, R55, R47, R46 ;  /* 0x0000002f37477223 */ /* 0x000fe2000000002e */
[----:B---3--:R-:W-:Y:S01]  /*31b0*/  FFMA R36, R56, R20, R91 ;  /* 0x0000001438247223 */ /* 0x008fe2000000005b */
[C---:B------:R-:W-:Y:S01]  /*31c0*/  FFMA R41, R57.reuse, R25, R28 ;  /* 0x0000001939297223 */ /* 0x040fe2000000001c */
[C---:B------:R-:W-:Y:S01]  /*31d0*/  FFMA R30, R58.reuse, R18, R31 ;  /* 0x000000123a1e7223 */ /* 0x040fe2000000001f */
[----:B------:R-:W-:Y:S01]  /*31e0*/  LDS.128 R44, [R81+0x1040] ;  /* 0x00104000512c7984 */ /* 0x000fe20000000c00 */
[----:B------:R-:W-:Y:S01]  /*31f0*/  FFMA R29, R57, R21, R36 ;  /* 0x00000015391d7223 */ /* 0x000fe20000000024 */
[----:B------:R-:W-:Y:S01]  /*3200*/  FFMA R28, R58, R26, R41 ;  /* 0x0000001a3a1c7223 */ /* 0x000fe20000000029 */
[C---:B------:R-:W-:Y:S01]  /*3210*/  FFMA R89, R59.reuse, R19, R30 ;  /* 0x000000133b597223 */ /* 0x040fe2000000001e */
[----:B------:R-:W1:Y:S01]  /*3220*/  LDS.128 R36, [R81+0x1c0] ;  /* 0x0001c00051247984 */ /* 0x000e620000000c00 */
[C---:B----4-:R-:W-:Y:S01]  /*3230*/  FFMA R30, R48.reuse, R16, R97 ;  /* 0x00000010301e7223 */ /* 0x050fe20000000061 */
[----:B------:R-:W-:Y:S01]  /*3240*/  FFMA R87, R59, R27, R28 ;  /* 0x0000001b3b577223 */ /* 0x000fe2000000001c */
[----:B------:R-:W-:Y:S01]  /*3250*/  FFMA R28, R48, R24, R95 ;  /* 0x00000018301c7223 */ /* 0x000fe2000000005f */
[----:B------:R-:W-:Y:S01]  /*3260*/  FFMA R40, R58, R22, R29 ;  /* 0x000000163a287223 */ /* 0x000fe2000000001d */
[C---:B------:R-:W-:Y:S01]  /*3270*/  FFMA R31, R49.reuse, R17, R30 ;  /* 0x00000011311f7223 */ /* 0x040fe2000000001e */
[----:B------:R-:W-:Y:S01]  /*3280*/  LDS.128 R52, [R80+0xd0] ;  /* 0x0000d00050347984 */ /* 0x000fe20000000c00 */
        /* <DEDUP_REMOVED lines=10> */
[C---:B------:R-:W-:Y:S01]  /*3330*/  FFMA R30, R60.reuse, R16, R107 ;  /* 0x000000103c1e7223 */ /* 0x040fe2000000006b */
[----:B------:R-:W-:Y:S01]  /*3340*/  FFMA R28, R60, R24, R105 ;  /* 0x000000183c1c7223 */ /* 0x000fe20000000069 */
[C---:B------:R-:W-:Y:S01]  /*3350*/  FFMA R40, R50.reuse, R22, R29 ;  /* 0x0000001632287223 */ /* 0x040fe2000000001d */
[----:B------:R-:W-:Y:S01]  /*3360*/  FFMA R50, R50, R34, R49 ;  /* 0x0000002232327223 */ /* 0x000fe20000000031 */
[C---:B------:R-:W-:Y:S01]  /*3370*/  FFMA R43, R61.reuse, R17, R30 ;  /* 0x000000113d2b7223 */ /* 0x040fe2000000001e */
[----:B------:R-:W-:Y:S01]  /*3380*/  FFMA R49, R61, R25, R28 ;  /* 0x000000193d317223 */ /* 0x000fe2000000001c */
[----:B------:R-:W-:Y:S01]  /*3390*/  FFMA R99, R51, R23, R40 ;  /* 0x0000001733637223 */ /* 0x000fe20000000028 */
[----:B------:R-:W2:Y:S01]  /*33a0*/  LDS.128 R28, [R81+0x10c0] ;  /* 0x0010c000511c7984 */ /* 0x000ea20000000c00 */
[C---:B------:R-:W-:Y:S01]  /*33b0*/  FFMA R40, R60.reuse, R20, R109 ;  /* 0x000000143c287223 */ /* 0x040fe2000000006d */
[----:B------:R-:W-:Y:S01]  /*33c0*/  FFMA R64, R60, R32, R64 ;  /* 0x000000203c407223 */ /* 0x000fe20000000040 */
[----:B------:R-:W-:Y:S01]  /*33d0*/  FFMA R42, R62, R18, R43 ;  /* 0x000000123e2a7223 */ /* 0x000fe2000000002b */
[----:B------:R-:W-:Y:S01]  /*33e0*/  FFMA R56, R56, R32, R93 ;  /* 0x0000002038387223 */ /* 0x000fe2000000005d */
[C---:B------:R-:W-:Y:S01]  /*33f0*/  FFMA R41, R61.reuse, R21, R40 ;  /* 0x000000153d297223 */ /* 0x040fe20000000028 */
[----:B------:R-:W-:Y:S01]  /*3400*/  FFMA R61, R61, R33, R64 ;  /* 0x000000213d3d7223 */ /* 0x000fe20000000040 */
[C---:B------:R-:W-:Y:S01]  /*3410*/  FFMA R40, R62.reuse, R26, R49 ;  /* 0x0000001a3e287223 */ /* 0x040fe20000000031 */
[C---:B------:R-:W-:Y:S01]  /*3420*/  FFMA R107, R63.reuse, R19, R42 ;  /* 0x000000133f6b7223 */ /* 0x040fe2000000002a */
[C---:B------:R-:W-:Y:S01]  /*3430*/  FFMA R48, R62.reuse, R22, R41 ;  /* 0x000000163e307223 */ /* 0x040fe20000000029 */
[----:B------:R-:W-:Y:S01]  /*3440*/  FFMA R64, R62, R34, R61 ;  /* 0x000000223e407223 */ /* 0x000fe2000000003d */
[----:B------:R-:W-:Y:S01]  /*3450*/  FFMA R105, R63, R27, R40 ;  /* 0x0000001b3f697223 */ /* 0x000fe20000000028 */
[----:B------:R-:W-:Y:S01]  /*3460*/  FFMA R57, R57, R33, R56 ;  /* 0x0000002139397223 */ /* 0x000fe20000000038 */
[C---:B------:R-:W-:Y:S01]  /*3470*/  FFMA R109, R63.reuse, R23, R48 ;  /* 0x000000173f6d7223 */ /* 0x040fe20000000030 */
[-C--:B------:R-:W-:Y:S01]  /*3480*/  FFMA R64, R63, R35.reuse, R64 ;  /* 0x000000233f407223 */ /* 0x080fe20000000040 */
[----:B------:R-:W-:Y:S01]  /*3490*/  FFMA R101, R51, R35, R50 ;  /* 0x0000002333657223 */ /* 0x000fe20000000032 */
[C---:B-1----:R-:W-:Y:S01]  /*34a0*/  FFMA R40, R36.reuse, R16, R115 ;  /* 0x0000001024287223 */ /* 0x042fe20000000073 */
[C---:B------:R-:W-:Y:S01]  /*34b0*/  FFMA R66, R36.reuse, R32, R66 ;  /* 0x0000002024427223 */ /* 0x040fe20000000042 */
[C---:B------:R-:W-:Y:S01]  /*34c0*/  FFMA R42, R36.reuse, R20, R117 ;  /* 0x00000014242a7223 */ /* 0x040fe20000000075 */
[----:B------:R-:W1:Y:S01]  /*34d0*/  LDS.128 R60, [R81+0x1140] ;  /* 0x00114000513c7984 */ /* 0x000e620000000c00 */
        /* <DEDUP_REMOVED lines=12> */
[C---:B------:R-:W-:Y:S01]  /*35a0*/  FFMA R40, R44.reuse, R20, R123 ;  /* 0x000000142c287223 */ /* 0x040fe2000000007b */
        /* <DEDUP_REMOVED lines=8> */
[----:B------:R-:W3:Y:S01]  /*3630*/  LDS.128 R40, [R81+0x11c0] ;  /* 0x0011c00051287984 */ /* 0x000ee20000000c00 */
[C---:B--2---:R-:W-:Y:S01]  /*3640*/  FFMA R68, R28.reuse, R24, R68 ;  /* 0x000000181c447223 */ /* 0x044fe20000000044 */
[C---:B------:R-:W-:Y:S01]  /*3650*/  FFMA R70, R28.reuse, R16, R70 ;  /* 0x000000101c467223 */ /* 0x040fe20000000046 */
[-C--:B------:R-:W-:Y:S01]  /*3660*/  FFMA R45, R45, R25.reuse, R44 ;  /* 0x000000192d2d7223 */ /* 0x080fe2000000002c */
[----:B------:R-:W-:Y:S01]  /*3670*/  FFMA R74, R28, R32, R74 ;  /* 0x000000201c4a7223 */ /* 0x000fe2000000004a */
[C---:B------:R-:W-:Y:S01]  /*3680*/  FFMA R44, R46.reuse, R22, R37 ;  /* 0x000000162e2c7223 */ /* 0x040fe20000000025 */
[----:B------:R-:W-:Y:S01]  /*3690*/  FFMA R38, R46, R18, R39 ;  /* 0x000000122e267223 */ /* 0x000fe20000000027 */
[----:B------:R-:W-:Y:S01]  /*36a0*/  FFMA R58, R58, R34, R57 ;  /* 0x000000223a3a7223 */ /* 0x000fe20000000039 */
[C---:B------:R-:W-:Y:S01]  /*36b0*/  FFMA R39, R29.reuse, R25, R68 ;  /* 0x000000191d277223 */ /* 0x040fe20000000044 */
[C---:B------:R-:W-:Y:S01]  /*36c0*/  FFMA R37, R29.reuse, R17, R70 ;  /* 0x000000111d257223 */ /* 0x040fe20000000046 */
        /* <DEDUP_REMOVED lines=8> */
[----:B------:R-:W-:Y:S01]  /*3750*/  LDS.128 R56, [R81+0x50] ;  /* 0x0000500051387984 */ /* 0x000fe20000000c00 */
[C---:B------:R-:W-:Y:S01]  /*3760*/  FFMA R123, R47.reuse, R23, R44 ;  /* 0x000000172f7b7223 */ /* 0x040fe2000000002c */
[----:B------:R-:W-:Y:S01]  /*3770*/  FFMA R119, R47, R27, R46 ;  /* 0x0000001b2f777223 */ /* 0x000fe2000000002e */
[----:B------:R-:W-:Y:S01]  /*3780*/  FFMA R74, R30, R34, R45 ;  /* 0x000000221e4a7223 */ /* 0x000fe2000000002d */
[----:B------:R-:W2:Y:S01]  /*3790*/  LDS.128 R36, [R80+0x50] ;  /* 0x0000500050247984 */ /* 0x000ea20000000c00 */
[----:B------:R-:W-:Y:S01]  /*37a0*/  FFMA R29, R29, R21, R72 ;  /* 0x000000151d1d7223 */ /* 0x000fe20000000048 */
[C---:B-1----:R-:W-:Y:S01]  /*37b0*/  FFMA R28, R60.reuse, R24, R73 ;  /* 0x000000183c1c7223 */ /* 0x042fe20000000049 */
[----:B------:R-:W-:Y:S01]  /*37c0*/  FFMA R88, R60, R20, R103 ;  /* 0x000000143c587223 */ /* 0x000fe20000000067 */
[----:B------:R-:W1:Y:S01]  /*37d0*/  LDS.128 R44, [R80+0x150] ;  /* 0x00015000502c7984 */ /* 0x000e620000000c00 */
        /* <DEDUP_REMOVED lines=9> */
[----:B------:R-:W-:Y:S01]  /*3870*/  FFMA R60, R60, R32, R111 ;  /* 0x000000203c3c7223 */ /* 0x000fe2000000006f */
[----:B------:R-:W4:Y:S01]  /*3880*/  LDS.128 R28, [R81+0xd0] ;  /* 0x0000d000511c7984 */ /* 0x000f220000000c00 */
        /* <DEDUP_REMOVED lines=9> */
[C---:B---3--:R-:W-:Y:S01]  /*3920*/  FFMA R16, R40.reuse, R16, R67 ;  /* 0x0000001028107223 */ /* 0x048fe20000000043 */
[----:B------:R-:W-:Y:S01]  /*3930*/  FFMA R111, R63, R35, R62 ;  /* 0x000000233f6f7223 */ /* 0x000fe2000000003e */
[C---:B------:R-:W-:Y:S01]  /*3940*/  FFMA R20, R40.reuse, R20, R65 ;  /* 0x0000001428147223 */ /* 0x040fe20000000041 */
[----:B------:R-:W3:Y:S01]  /*3950*/  LDS.128 R60, [R81+0x150] ;  /* 0x00015000513c7984 */ /* 0x000ee20000000c00 */
        /* <DEDUP_REMOVED lines=11> */
[----:B--2---:R-:W-:Y:S01]  /*3a10*/  FFMA R20, R56, R36, R89 ;  /* 0x0000002438147223 */ /* 0x004fe20000000059 */
[----:B------:R-:W-:Y:S01]  /*3a20*/  FFMA R34, R42, R34, R33 ;  /* 0x000000222a227223 */ /* 0x000fe20000000021 */
[----:B------:R-:W-:Y:S01]  /*3a30*/  FFMA R69, R43, R27, R26 ;  /* 0x0000001b2b457223 */ /* 0x000fe2000000001a */
[C---:B-1----:R-:W-:Y:S01]  /*3a40*/  FFMA R18, R56.reuse, R44, R87 ;  /* 0x0000002c38127223 */ /* 0x042fe20000000057 */
[----:B------:R-:W-:Y:S01]  /*3a50*/  FFMA R17, R57, R37, R20 ;  /* 0x0000002539117223 */ /* 0x000fe20000000014 */
[----:B------:R-:W-:Y:S01]  /*3a60*/  FFMA R71, R43, R35, R34 ;  /* 0x000000232b477223 */ /* 0x000fe20000000022 */
[----:B------:R-:W1:Y:S01]  /*3a70*/  LDS.128 R20, [R81+0x1d0] ;  /* 0x0001d00051147984 */ /* 0x000e620000000c00 */
[----:B----4-:R-:W-:Y:S01]  /*3a80*/  FFMA R16, R56, R48, R93 ;  /* 0x0000003038107223 */ /* 0x010fe2000000005d */
[C---:B------:R-:W-:Y:S01]  /*3a90*/  FFMA R19, R57.reuse, R45, R18 ;  /* 0x0000002d39137223 */ /* 0x040fe20000000012 */
[----:B------:R-:W-:Y:S01]  /*3aa0*/  FFMA R24, R58, R38, R17 ;  /* 0x000000263a187223 */ /* 0x000fe20000000011 */
        /* <DEDUP_REMOVED lines=11> */
[C---:B------:R-:W-:Y:S01]  /*3b60*/  FFMA R19, R29.reuse, R37, R18 ;  /* 0x000000251d137223 */ /* 0x040fe20000000012 */
[----:B------:R-:W-:Y:S01]  /*3b70*/  FFMA R28, R28, R48, R101 ;  /* 0x000000301c1c7223 */ /* 0x000fe20000000065 */
        /* <DEDUP_REMOVED lines=12> */
[----:B------:R-:W-:Y:S01]  /*3c40*/  FFMA R101, R31, R51, R30 ;  /* 0x000000331f657223 */ /* 0x000fe2000000001e */
[C---:B------:R-:W-:Y:S01]  /*3c50*/  FFMA R31, R61.reuse, R37, R18 ;  /* 0x000000253d1f7223 */ /* 0x040fe20000000012 */
[----:B------:R-:W-:Y:S01]  /*3c60*/  FFMA R33, R61, R45, R16 ;  /* 0x0000002d3d217223 */ /* 0x000fe20000000010 */
[C---:B------:R-:W-:Y:S01]  /*3c70*/  FFMA R28, R60.reuse, R52, R109 ;  /* 0x000000343c1c7223 */ /* 0x040fe2000000006d */
[----:B------:R-:W3:Y:S01]  /*3c80*/  LDS.128 R16, [R81+0x10d0] ;  /* 0x0010d00051107984 */ /* 0x000ee20000000c00 */
[----:B------:R-:W-:Y:S01]  /*3c90*/  FFMA R64, R60, R48, R64 ;  /* 0x000000303c407223 */ /* 0x000fe20000000040 */
[-C--:B------:R-:W-:Y:S01]  /*3ca0*/  FFMA R57, R57, R53.reuse, R56 ;  /* 0x0000003539397223 */ /* 0x080fe20000000038 */
[C---:B------:R-:W-:Y:S01]  /*3cb0*/  FFMA R29, R61.reuse, R53, R28 ;  /* 0x000000353d1d7223 */ /* 0x040fe2000000001c */
[C---:B------:R-:W-:Y:S01]  /*3cc0*/  FFMA R28, R62.reuse, R46, R33 ;  /* 0x0000002e3e1c7223 */ /* 0x040fe20000000021 */
[----:B------:R-:W-:Y:S01]  /*3cd0*/  FFMA R61, R61, R49, R64 ;  /* 0x000000313d3d7223 */ /* 0x000fe20000000040 */
[C---:B------:R-:W-:Y:S01]  /*3ce0*/  FFMA R64, R62.reuse, R38, R31 ;  /* 0x000000263e407223 */ /* 0x040fe2000000001f */
[C---:B------:R-:W-:Y:S01]  /*3cf0*/  FFMA R88, R62.reuse, R54, R29 ;  /* 0x000000363e587223 */ /* 0x040fe2000000001d */
[C---:B------:R-:W-:Y:S01]  /*3d00*/  FFMA R109, R63.reuse, R47, R28 ;  /* 0x0000002f3f6d7223 */ /* 0x040fe2000000001c */
[----:B------:R-:W-:Y:S01]  /*3d10*/  FFMA R90, R62, R50, R61 ;  /* 0x000000323e5a7223 */ /* 0x000fe2000000003d */
[C---:B-1----:R-:W-:Y:S01]  /*3d20*/  FFMA R66, R20.reuse, R48, R66 ;  /* 0x0000003014427223 */ /* 0x042fe20000000042 */
[C---:B------:R-:W-:Y:S01]  /*3d30*/  FFMA R30, R20.reuse, R52, R117 ;  /* 0x00000034141e7223 */ /* 0x040fe20000000075 */
        /* <DEDUP_REMOVED lines=14> */
[C---:B------:R-:W-:Y:S01]  /*3e20*/  FFMA R66, R23.reuse, R51, R66 ;  /* 0x0000003317427223 */ /* 0x040fe20000000042 */
[C---:B------:R-:W-:Y:S01]  /*3e30*/  FFMA R117, R23.reuse, R55, R28 ;  /* 0x0000003717757223 */ /* 0x040fe2000000001c */
        /* <DEDUP_REMOVED lines=12> */
[----:B------:R-:W2:Y:S01]  /*3f00*/  LDS.128 R20, [R81+0x11d0] ;  /* 0x0011d00051147984 */ /* 0x000ea20000000c00 */
[----:B---3--:R-:W-:Y:S01]  /*3f10*/  FFMA R74, R16, R48, R74 ;  /* 0x00000030104a7223 */ /* 0x008fe2000000004a */
[----:B------:R-:W-:Y:S01]  /*3f20*/  FFMA R24, R26, R50, R29 ;  /* 0x000000321a187223 */ /* 0x000fe2000000001d */
[----:B------:R-:W-:Y:S01]  /*3f30*/  FFMA R58, R58, R54, R57 ;  /* 0x000000363a3a7223 */ /* 0x000fe20000000039 */
[----:B------:R-:W-:Y:S01]  /*3f40*/  FFMA R26, R26, R46, R25 ;  /* 0x0000002e1a1a7223 */ /* 0x000fe20000000019 */
[----:B------:R-:W-:Y:S01]  /*3f50*/  FFMA R29, R17, R49, R74 ;  /* 0x00000031111d7223 */ /* 0x000fe2000000004a */
[C---:B------:R-:W-:Y:S01]  /*3f60*/  FFMA R68, R16.reuse, R44, R68 ;  /* 0x0000002c10447223 */ /* 0x040fe20000000044 */
[C---:B------:R-:W-:Y:S01]  /*3f70*/  FFMA R70, R16.reuse, R36, R70 ;  /* 0x0000002410467223 */ /* 0x040fe20000000046 */
[----:B------:R-:W-:Y:S01]  /*3f80*/  FFMA R72, R16, R52, R72 ;  /* 0x0000003410487223 */ /* 0x000fe20000000048 */
[-C--:B------:R-:W-:Y:S01]  /*3f90*/  FFMA R93, R59, R55.reuse, R58 ;  /* 0x000000373b5d7223 */ /* 0x080fe2000000003a */
[C---:B------:R-:W-:Y:S01]  /*3fa0*/  FFMA R123, R27.reuse, R55, R30 ;  /* 0x000000371b7b7223 */ /* 0x040fe2000000001e */
[C---:B------:R-:W-:Y:S01]  /*3fb0*/  FFMA R121, R27.reuse, R39, R28 ;  /* 0x000000271b797223 */ /* 0x040fe2000000001c */
[C---:B------:R-:W-:Y:S01]  /*3fc0*/  FFMA R74, R18.reuse, R50, R29 ;  /* 0x00000032124a7223 */ /* 0x040fe2000000001d */
[C---:B------:R-:W-:Y:S01]  /*3fd0*/  FFMA R119, R27.reuse, R47, R26 ;  /* 0x0000002f1b777223 */ /* 0x040fe2000000001a */
[----:B------:R-:W-:Y:S01]  /*3fe0*/  FFMA R125, R27, R51, R24 ;  /* 0x000000331b7d7223 */ /* 0x000fe20000000018 */
[----:B------:R-:W-:Y:S01]  /*3ff0*/  LDS.128 R56, [R81+0x60] ;  /* 0x0000600051387984 */ /* 0x000fe20000000c00 */
[C---:B------:R-:W-:Y:S01]  /*4000*/  FFMA R27, R17.reuse, R45, R68 ;  /* 0x0000002d111b7223 */ /* 0x040fe20000000044 */
[C---:B------:R-:W-:Y:S01]  /*4010*/  FFMA R25, R17.reuse, R37, R70 ;  /* 0x0000002511197223 */ /* 0x040fe20000000046 */
[----:B------:R-:W-:Y:S01]  /*4020*/  FFMA R17, R17, R53, R72 ;  /* 0x0000003511117223 */ /* 0x000fe20000000048 */
[----:B------:R-:W3:Y:S01]  /*4030*/  LDS.128 R28, [R80+0x60] ;  /* 0x00006000501c7984 */ /* 0x000ee20000000c00 */
[C---:B------:R-:W-:Y:S01]  /*4040*/  FFMA R68, R18.reuse, R46, R27 ;  /* 0x0000002e12447223 */ /* 0x040fe2000000001b */
[C---:B------:R-:W-:Y:S01]  /*4050*/  FFMA R70, R18.reuse, R38, R25 ;  /* 0x0000002612467223 */ /* 0x040fe20000000019 */
[----:B------:R-:W-:Y:S01]  /*4060*/  FFMA R72, R18, R54, R17 ;  /* 0x0000003612487223 */ /* 0x000fe20000000011 */
[----:B------:R-:W4:Y:S01]  /*4070*/  LDS.128 R40, [R80+0x160] ;  /* 0x0001600050287984 */ /* 0x000f220000000c00 */
[C---:B-1----:R-:W-:Y:S01]  /*4080*/  FFMA R18, R60.reuse, R36, R75 ;  /* 0x000000243c127223 */ /* 0x042fe2000000004b */
[C---:B------:R-:W-:Y:S01]  /*4090*/  FFMA R16, R60.reuse, R44, R73 ;  /* 0x0000002c3c107223 */ /* 0x040fe20000000049 */
[C---:B------:R-:W-:Y:S01]  /*40a0*/  FFMA R92, R60.reuse, R52, R103 ;  /* 0x000000343c5c7223 */ /* 0x040fe20000000067 */
[----:B------:R-:W1:Y:S01]  /*40b0*/  LDS.128 R32, [R80+0xe0] ;  /* 0x0000e00050207984 */ /* 0x000e620000000c00 */
[C---:B------:R-:W-:Y:S01]  /*40c0*/  FFMA R72, R19.reuse, R55, R72 ;  /* 0x0000003713487223 */ /* 0x040fe20000000048 */
[C---:B------:R-:W-:Y:S01]  /*40d0*/  FFMA R70, R19.reuse, R39, R70 ;  /* 0x0000002713467223 */ /* 0x040fe20000000046 */
[C---:B------:R-:W-:Y:S01]  /*40e0*/  FFMA R68, R19.reuse, R47, R68 ;  /* 0x0000002f13447223 */ /* 0x040fe20000000044 */
[----:B------:R-:W-:Y:S01]  /*40f0*/  FFMA R74, R19, R51, R74 ;  /* 0x00000033134a7223 */ /* 0x000fe2000000004a */
[C---:B------:R-:W-:Y:S01]  /*4100*/  FFMA R75, R61.reuse, R37, R18 ;  /* 0x000000253d4b7223 */ /* 0x040fe20000000012 */
[C---:B------:R-:W-:Y:S01]  /*4110*/  FFMA R103, R61.reuse, R45, R16 ;  /* 0x0000002d3d677223 */ /* 0x040fe20000000010 */
[----:B------:R-:W-:Y:S01]  /*4120*/  FFMA R60, R60, R48, R111 ;  /* 0x000000303c3c7223 */ /* 0x000fe2000000006f */
[----:B------:R-:W1:Y:S01]  /*4130*/  LDS.128 R16, [R81+0xe0] ;  /* 0x0000e00051107984 */ /* 0x000e620000000c00 */
[C---:B------:R-:W-:Y:S01]  /*4140*/  FFMA R73, R61.reuse, R53, R92 ;  /* 0x000000353d497223 */ /* 0x040fe2000000005c */
[C---:B------:R-:W-:Y:S01]  /*4150*/  FFMA R92, R62.reuse, R38, R75 ;  /* 0x000000263e5c7223 */ /* 0x040fe2000000004b */
[----:B------:R-:W-:Y:S01]  /*4160*/  FFMA R61, R61, R49, R60 ;  /* 0x000000313d3d7223 */ /* 0x000fe2000000003c */
[----:B------:R-:W1:Y:S01]  /*4170*/  LDS.128 R24, [R80+0x1e0] ;  /* 0x0001e00050187984 */ /* 0x000e620000000c00 */
        /* <DEDUP_REMOVED lines=8> */
[C---:B------:R-:W-:Y:S01]  /*4200*/  FFMA R103, R63.reuse, R47, R60 ;  /* 0x0000002f3f677223 */ /* 0x040fe2000000003c */
[----:B------:R-:W-:Y:S01]  /*4210*/  FFMA R111, R63, R51, R62 ;  /* 0x000000333f6f7223 */ /* 0x000fe2000000003e */
[----:B------:R-:W-:Y:S01]  /*4220*/  FFMA R20, R20, R48, R71 ;  /* 0x0000003014147223 */ /* 0x000fe20000000047 */
[----:B------:R-:W2:Y:S01]  /*4230*/  LDS.128 R60, [R81+0x160] ;  /* 0x00016000513c7984 */ /* 0x000ea20000000c00 */
        /* <DEDUP_REMOVED lines=13> */
[C---:B----4-:R-:W-:Y:S01]  /*4310*/  FFMA R20, R56.reuse, R40, R89 ;  /* 0x0000002838147223 */ /* 0x050fe20000000059 */
[----:B------:R-:W-:Y:S01]  /*4320*/  LDS.128 R52, [R81+0x11e0] ;  /* 0x0011e00051347984 */ /* 0x000fe20000000c00 */
[----:B-1----:R-:W-:Y:S01]  /*4330*/  FFMA R36, R56, R32, R93 ;  /* 0x0000002038247223 */ /* 0x002fe2000000005d */
[C---:B------:R-:W-:Y:S01]  /*4340*/  FFMA R39, R57.reuse, R29, R22 ;  /* 0x0000001d39277223 */ /* 0x040fe20000000016 */
[----:B------:R-:W-:-:S02]  /*4350*/  FFMA R45, R57, R41, R20 ;  /* 0x00000029392d7223 */ /* 0x000fc40000000014 */
[----:B------:R-:W1:Y:S01]  /*4360*/  LDS.128 R20, [R81+0x1e0] ;  /* 0x0001e00051147984 */ /* 0x000e620000000c00 */
[----:B------:R-:W-:Y:S01]  /*4370*/  FFMA R37, R57, R33, R36 ;  /* 0x0000002139257223 */ /* 0x000fe20000000024 */
[C---:B------:R-:W-:Y:S01]  /*4380*/  FFMA R96, R58.reuse, R30, R39 ;  /* 0x0000001e3a607223 */ /* 0x040fe20000000027 */
        /* <DEDUP_REMOVED lines=8> */
[C---:B------:R-:W-:Y:S01]  /*4410*/  FFMA R45, R17.reuse, R33, R44 ;  /* 0x00000021112d7223 */ /* 0x040fe2000000002c */
[----:B------:R-:W3:Y:S01]  /*4420*/  LDS.128 R36, [R81+0x1060] ;  /* 0x0010600051247984 */ /* 0x000ee20000000c00 */
[----:B------:R-:W-:Y:S01]  /*4430*/  FFMA R17, R17, R25, R16 ;  /* 0x0000001911117223 */ /* 0x000fe20000000010 */
[C---:B------:R-:W-:Y:S01]  /*4440*/  FFMA R16, R18.reuse, R42, R49 ;  /* 0x0000002a12107223 */ /* 0x040fe20000000031 */
[C---:B------:R-:W-:Y:S01]  /*4450*/  FFMA R92, R18.reuse, R34, R45 ;  /* 0x00000022125c7223 */ /* 0x040fe2000000002d */
[----:B------:R-:W4:Y:S01]  /*4460*/  LDS.128 R48, [R81+0x10e0] ;  /* 0x0010e00051307984 */ /* 0x000f220000000c00 */
[C---:B------:R-:W-:Y:S01]  /*4470*/  FFMA R44, R18.reuse, R30, R47 ;  /* 0x0000001e122c7223 */ /* 0x040fe2000000002f */
[----:B------:R-:W-:Y:S01]  /*4480*/  FFMA R100, R18, R26, R17 ;  /* 0x0000001a12647223 */ /* 0x000fe20000000011 */
[C---:B------:R-:W-:Y:S01]  /*4490*/  FFMA R99, R19.reuse, R43, R16 ;  /* 0x0000002b13637223 */ /* 0x040fe20000000010 */
[C---:B--2---:R-:W-:Y:S01]  /*44a0*/  FFMA R88, R60.reuse, R32, R88 ;  /* 0x000000203c587223 */ /* 0x044fe20000000058 */
        /* <DEDUP_REMOVED lines=19> */
[----:B------:R-:W2:Y:S01]  /*45e0*/  LDS.128 R60, [R81+0x1160] ;  /* 0x00116000513c7984 */ /* 0x000ea20000000c00 */
[C---:B-1----:R-:W-:Y:S01]  /*45f0*/  FFMA R66, R20.reuse, R24, R66 ;  /* 0x0000001814427223 */ /* 0x042fe20000000042 */
        /* <DEDUP_REMOVED lines=43> */
[----:B------:R-:W-:Y:S01]  /*48b0*/  LDS.128 R72, [R81+0x70] ;  /* 0x0000700051487984 */ /* 0x000fe20000000c00 */
[----:B------:R-:W-:Y:S01]  /*48c0*/  FFMA R102, R58, R26, R57 ;  /* 0x0000001a3a667223 */ /* 0x000fe20000000039 */
[----:B------:R-:W-:Y:S01]  /*48d0*/  FFMA R50, R50, R34, R49 ;  /* 0x0000002232327223 */ /* 0x000fe20000000031 */
[-C--:B------:R-:W-:Y:S01]  /*48e0*/  FFMA R123, R51, R31.reuse, R56 ;  /* 0x0000001f337b7223 */ /* 0x080fe20000000038 */
[----:B------:R-:W1:Y:S01]  /*48f0*/  LDS.128 R16, [R80+0x70] ;  /* 0x0000700050107984 */ /* 0x000e620000000c00 */
[C---:B--2---:R-:W-:Y:S01]  /*4900*/  FFMA R56, R60.reuse, R32, R107 ;  /* 0x000000203c387223 */ /* 0x044fe2000000006b */
[C---:B------:R-:W-:Y:S01]  /*4910*/  FFMA R96, R59.reuse, R31, R96 ;  /* 0x0000001f3b607223 */ /* 0x040fe20000000060 */
[C---:B------:R-:W-:Y:S01]  /*4920*/  FFMA R98, R59.reuse, R35, R98 ;  /* 0x000000233b627223 */ /* 0x040fe20000000062 */
[----:B------:R-:W2:Y:S01]  /*4930*/  LDS.128 R20, [R80+0xf0] ;  /* 0x0000f00050147984 */ /* 0x000ea20000000c00 */
[C---:B------:R-:W-:Y:S01]  /*4940*/  FFMA R94, R59.reuse, R43, R94 ;  /* 0x0000002b3b5e7223 */ /* 0x040fe2000000005e */
[----:B------:R-:W-:Y:S01]  /*4950*/  FFMA R102, R59, R27, R102 ;  /* 0x0000001b3b667223 */ /* 0x000fe20000000066 */
[C---:B------:R-:W-:Y:S01]  /*4960*/  FFMA R125, R51.reuse, R35, R50 ;  /* 0x00000023337d7223 */ /* 0x040fe20000000032 */
[----:B------:R-:W3:Y:S01]  /*4970*/  LDS.128 R36, [R80+0x170] ;  /* 0x0001700050247984 */ /* 0x000ee20000000c00 */
[----:B------:R-:W-:Y:S01]  /*4980*/  FFMA R121, R51, R43, R48 ;  /* 0x0000002b33797223 */ /* 0x000fe20000000030 */
[----:B------:R-:W-:Y:S01]  /*4990*/  FFMA R49, R61, R33, R56 ;  /* 0x000000213d317223 */ /* 0x000fe20000000038 */
[C---:B------:R-:W-:Y:S01]  /*49a0*/  FFMA R50, R60.reuse, R28, R105 ;  /* 0x0000001c3c327223 */ /* 0x040fe20000000069 */
[----:B------:R-:W4:Y:S01]  /*49b0*/  LDS.128 R44, [R80+0x1f0] ;  /* 0x0001f000502c7984 */ /* 0x000f220000000c00 */
[C---:B------:R-:W-:Y:S01]  /*49c0*/  FFMA R48, R60.reuse, R40, R103 ;  /* 0x000000283c307223 */ /* 0x040fe20000000067 */
[----:B------:R-:W-:Y:S01]  /*49d0*/  FFMA R66, R51, R27, R66 ;  /* 0x0000001b33427223 */ /* 0x000fe20000000042 */
[C---:B------:R-:W-:Y:S01]  /*49e0*/  FFMA R51, R61.reuse, R29, R50 ;  /* 0x0000001d3d337223 */ /* 0x040fe20000000032 */
[----:B------:R-:W4:Y:S01]  /*49f0*/  LDS.128 R56, [R81+0xf0] ;  /* 0x0000f00051387984 */ /* 0x000f220000000c00 */
        /* <DEDUP_REMOVED lines=10> */
[----:B------:R-:W4:Y:S01]  /*4aa0*/  LDS.128 R48, [R81+0x170] ;  /* 0x0001700051307984 */ /* 0x000f220000000c00 */
        /* <DEDUP_REMOVED lines=12> */
[C---:B-1----:R-:W-:Y:S01]  /*4b70*/  FFMA R96, R72.reuse, R16, R96 ;  /* 0x0000001048607223 */ /* 0x042fe20000000060 */
[C---:B------:R-:W-:Y:S01]  /*4b80*/  FFMA R53, R55.reuse, R35, R34 ;  /* 0x0000002337357223 */ /* 0x040fe20000000022 */
[----:B------:R-:W-:Y:S01]  /*4b90*/  FFMA R67, R55, R43, R42 ;  /* 0x0000002b37437223 */ /* 0x000fe2000000002a */
[----:B------:R-:W-:Y:S01]  /*4ba0*/  FFMA R111, R63, R27, R62 ;  /* 0x0000001b3f6f7223 */ /* 0x000fe2000000003e */
[C---:B--2---:R-:W-:Y:S01]  /*4bb0*/  FFMA R98, R72.reuse, R20, R98 ;  /* 0x0000001448627223 */ /* 0x044fe20000000062 */
[----:B------:R-:W-:Y:S01]  /*4bc0*/  FFMA R31, R73, R17, R96 ;  /* 0x00000011491f7223 */ /* 0x000fe20000000060 */
[----:B------:R-:W-:Y:S01]  /*4bd0*/  FFMA R55, R55, R27, R26 ;  /* 0x0000001b37377223 */ /* 0x000fe2000000001a */
[----:B------:R-:W-:Y:S01]  /*4be0*/  FFMA R107, R63, R35, R60 ;  /* 0x000000233f6b7223 */ /* 0x000fe2000000003c */
[----:B---3--:R-:W-:Y:S01]  /*4bf0*/  FFMA R94, R72, R36, R94 ;  /* 0x00000024485e7223 */ /* 0x008fe2000000005e */
[C---:B------:R-:W-:Y:S01]  /*4c00*/  FFMA R29, R73.reuse, R21, R98 ;  /* 0x00000015491d7223 */ /* 0x040fe20000000062 */
[----:B------:R-:W1:Y:S01]  /*4c10*/  LDS.128 R24, [R81+0x1f0] ;  /* 0x0001f00051187984 */ /* 0x000e620000000c00 */
[----:B------:R-:W-:Y:S01]  /*4c20*/  IADD3 R70, P4, R4, UR4, RZ ;  /* 0x0000000404467c10 */ /* 0x000fe2000ff9e0ff */
[----:B----4-:R-:W-:Y:S01]  /*4c30*/  FFMA R102, R72, R44, R102 ;  /* 0x0000002c48667223 */ /* 0x010fe20000000066 */
        /* <DEDUP_REMOVED lines=75> */
[C---:B---3--:R-:W-:Y:S01]  /*50f0*/  FFMA R66, R28.reuse, R44, R66 ;  /* 0x0000002c1c427223 */ /* 0x048fe20000000042 */
        /* <DEDUP_REMOVED lines=8> */
[----:B------:R-:W-:Y:S01]  /*5180*/  IADD3 R94, P2, R3, UR4, RZ ;  /* 0x00000004035e7c10 */ /* 0x000fe2000ff5e0ff */
[----:B------:R-:W1:Y:S01]  /*5190*/  LDS.128 R60, [R81+0x1170] ;  /* 0x00117000513c7984 */ /* 0x000e620000000c00 */
[C---:B------:R-:W-:Y:S01]  /*51a0*/  FFMA R54, R30.reuse, R38, R43 ;  /* 0x000000261e367223 */ /* 0x040fe2000000002b */
[----:B------:R-:W-:Y:S01]  /*51b0*/  FFMA R64, R30, R18, R41 ;  /* 0x000000121e407223 */ /* 0x000fe20000000029 */
[----:B------:R-:W-:Y:S01]  /*51c0*/  IADD3 R92, P3, R2, UR4, RZ ;  /* 0x00000004025c7c10 */ /* 0x000fe2000ff7e0ff */
[----:B------:R-:W2:Y:S01]  /*51d0*/  LDS.128 R40, [R81+0x11f0] ;  /* 0x0011f00051287984 */ /* 0x000ea20000000c00 */
[----:B------:R-:W-:Y:S01]  /*51e0*/  FFMA R29, R29, R21, R28 ;  /* 0x000000151d1d7223 */ /* 0x000fe2000000001c */
[----:B------:R-:W-:-:S02]  /*51f0*/  IADD3.X R95, R6, UR5, RZ, P2, !PT ;  /* 0x00000005065f7c10 */ /* 0x000fc400097fe4ff */
[----:B------:R-:W-:Y:S06]  /*5200*/  BAR.SYNC 0x0 ;  /* 0x0000000000007b1d */ /* 0x000fec0000000000 */
[----:B------:R-:W-:Y:S01]  /*5210*/  IADD3 R28, P2, R8, UR4, RZ ;  /* 0x00000004081c7c10 */ /* 0x000fe2000ff5e0ff */
[----:B------:R-:W-:Y:S01]  /*5220*/  FFMA R30, R30, R22, R29 ;  /* 0x000000161e1e7223 */ /* 0x000fe2000000001d */
[----:B------:R-:W-:Y:S01]  /*5230*/  IADD3.X R93, R5, UR5, RZ, P3, !PT ;  /* 0x00000005055d7c10 */ /* 0x000fe20009ffe4ff */
[----:B------:R-:W-:Y:S01]  /*5240*/  @!PT LDS RZ, [RZ] ;  /* 0x00000000fffff984 */ /* 0x000fe20000000800 */
[----:B------:R-:W-:Y:S01]  /*5250*/  @!PT LDS RZ, [RZ] ;  /* 0x00000000fffff984 */ /* 0x000fe20000000800 */
[----:B------:R-:W-:Y:S01]  /*5260*/  @!PT LDS RZ, [RZ] ;  /* 0x00000000fffff984 */ /* 0x000fe20000000800 */
[----:B------:R3:W-:Y:S01]  /*5270*/  LDGSTS.E.BYPASS.128 [R86], [R94.64], P1 ;  /* 0x000000005e567fae */ /* 0x0007e20008901c46 */
[----:B------:R-:W-:-:S02]  /*5280*/  IADD3 R68, P3, R10, UR4, RZ ;  /* 0x000000040a447c10 */ /* 0x000fc4000ff7e0ff */
[----:B------:R-:W-:Y:S01]  /*5290*/  IADD3.X R29, R9, UR5, RZ, P2, !PT ;  /* 0x00000005091d7c10 */ /* 0x000fe200097fe4ff */
[----:B------:R4:W-:Y:S01]  /*52a0*/  LDGSTS.E.BYPASS.128 [R85], [R92.64], P1 ;  /* 0x000000005c557fae */ /* 0x0009e20008901c46 */
[----:B------:R-:W-:Y:S02]  /*52b0*/  IADD3.X R71, R7, UR5, RZ, P4, !PT ;  /* 0x0000000507477c10 */ /* 0x000fe4000a7fe4ff */
[----:B------:R-:W-:Y:S02]  /*52c0*/  IADD3 R88, P2, R11, UR4, RZ ;  /* 0x000000040b587c10 */ /* 0x000fe4000ff5e0ff */
[----:B------:R-:W-:Y:S01]  /*52d0*/  IADD3 R90, P4, R13, UR4, RZ ;  /* 0x000000040d5a7c10 */ /* 0x000fe2000ff9e0ff */
[----:B------:R1:W-:Y:S01]  /*52e0*/  LDGSTS.E.BYPASS.128 [R84], [R70.64], P1 ;  /* 0x0000000046547fae */ /* 0x0003e20008901c46 */
[----:B------:R-:W-:Y:S02]  /*52f0*/  IADD3.X R69, R12, UR5, RZ, P3, !PT ;  /* 0x000000050c457c10 */ /* 0x000fe40009ffe4ff */
[----:B---3--:R-:W-:Y:S01]  /*5300*/  IADD3 R94, P3, R14, UR4, RZ ;  /* 0x000000040e5e7c10 */ /* 0x008fe2000ff7e0ff */
[----:B------:R3:W-:Y:S01]  /*5310*/  LDGSTS.E.BYPASS.128 [R83], [R28.64], P1 ;  /* 0x000000001c537fae */ /* 0x0007e20008901c46 */
[----:B------:R-:W-:Y:S01]  /*5320*/  IADD3.X R89, R15, UR5, RZ, P2, !PT ;  /* 0x000000050f597c10 */ /* 0x000fe200097fe4ff */
[----:B------:R-:W-:Y:S01]  /*5330*/  UIADD3 UR4, UP0, UR4, 0x80, URZ ;  /* 0x0000008004047890 */ /* 0x000fe2000ff1e03f */
[----:B------:R-:W-:Y:S01]  /*5340*/  IADD3.X R91, R76, UR5, RZ, P4, !PT ;  /* 0x000000054c5b7c10 */ /* 0x000fe2000a7fe4ff */
[----:B------:R-:W0:Y:S01]  /*5350*/  LDGDEPBAR ;  /* 0x00000000000079af */ /* 0x000e220000000000 */
[----:B------:R-:W-:Y:S01]  /*5360*/  IADD3.X R95, R77, UR5, RZ, P3, !PT ;  /* 0x000000054d5f7c10 */ /* 0x000fe20009ffe4ff */
[----:B------:R-:W-:-:S02]  /*5370*/  UIADD3.X UR5, URZ, UR5, URZ, UP0, !UPT ;  /* 0x000000053f057290 */ /* 0x000fc400087fe43f */
[----:B------:R2:W-:Y:S04]  /*5380*/  LDGSTS.E.BYPASS.128 [R86+0x2000], [R68.64], P1 ;  /* 0x0200000044567fae */ /* 0x0005e80008901c46 */
[----:B------:R4:W-:Y:S01]  /*5390*/  LDGSTS.E.BYPASS.128 [R85+0x2000], [R88.64], P1 ;  /* 0x0200000058557fae */ /* 0x0009e20008901c46 */
[C---:B---3--:R-:W-:Y:S01]  /*53a0*/  FFMA R29, R31.reuse, R23, R30 ;  /* 0x000000171f1d7223 */ /* 0x048fe2000000001e */
[C---:B------:R-:W-:Y:S01]  /*53b0*/  FFMA R28, R31.reuse, R19, R64 ;  /* 0x000000131f1c7223 */ /* 0x040fe20000000040 */
[C---:B------:R-:W-:Y:S01]  /*53c0*/  FFMA R30, R31.reuse, R39, R54 ;  /* 0x000000271f1e7223 */ /* 0x040fe20000000036 */
[----:B------:R4:W-:Y:S01]  /*53d0*/  LDGSTS.E.BYPASS.128 [R84+0x2000], [R90.64], P1 ;  /* 0x020000005a547fae */ /* 0x0009e20008901c46 */
[----:B------:R-:W-:Y:S01]  /*53e0*/  FFMA R31, R31, R47, R52 ;  /* 0x0000002f1f1f7223 */ /* 0x000fe20000000034 */
[C---:B-1----:R-:W-:Y:S01]  /*53f0*/  FFMA R64, R60.reuse, R20, R107 ;  /* 0x000000143c407223 */ /* 0x042fe2000000006b */
[C---:B------:R-:W-:Y:S01]  /*5400*/  FFMA R54, R60.reuse, R16, R105 ;  /* 0x000000103c367223 */ /* 0x040fe20000000069 */
[----:B------:R4:W-:Y:S01]  /*5410*/  LDGSTS.E.BYPASS.128 [R83+0x2000], [R94.64], P1 ;  /* 0x020000005e537fae */ /* 0x0009e20008901c46 */
[C---:B------:R-:W-:Y:S01]  /*5420*/  FFMA R52, R60.reuse, R36, R103 ;  /* 0x000000243c347223 */ /* 0x040fe20000000067 */
[-C--:B------:R-:W-:Y:S01]  /*5430*/  FFMA R60, R60, R44.reuse, R111 ;  /* 0x0000002c3c3c7223 */ /* 0x080fe2000000006f */
[C---:B--2---:R-:W-:Y:S01]  /*5440*/  FFMA R44, R40.reuse, R44, R55 ;  /* 0x0000002c282c7223 */ /* 0x044fe20000000037 */
[----:B------:R-:W0:Y:S01]  /*5450*/  LDGDEPBAR ;  /* 0x00000000000079af */ /* 0x000e220000000000 */
[C---:B------:R-:W-:Y:S01]  /*5460*/  FFMA R20, R40.reuse, R20, R53 ;  /* 0x0000001428147223 */ /* 0x040fe20000000035 */
[C---:B------:R-:W-:Y:S01]  /*5470*/  FFMA R16, R40.reuse, R16, R65 ;  /* 0x0000001028107223 */ /* 0x040fe20000000041 */
[----:B------:R-:W-:Y:S01]  /*5480*/  FFMA R36, R40, R36, R67 ;  /* 0x0000002428247223 */ /* 0x000fe20000000043 */
[C---:B------:R-:W-:Y:S01]  /*5490*/  FFMA R69, R61.reuse, R21, R64 ;  /* 0x000000153d457223 */ /* 0x040fe20000000040 */
[C---:B------:R-:W-:Y:S01]  /*54a0*/  FFMA R71, R61.reuse, R17, R54 ;  /* 0x000000113d477223 */ /* 0x040fe20000000036 */
[C---:B------:R-:W-:Y:S01]  /*54b0*/  FFMA R87, R61.reuse, R37, R52 ;  /* 0x000000253d577223 */ /* 0x040fe20000000034 */
[-C--:B------:R-:W-:Y:S01]  /*54c0*/  FFMA R61, R61, R45.reuse, R60 ;  /* 0x0000002d3d3d7223 */ /* 0x080fe2000000003c */
[C---:B------:R-:W-:Y:S01]  /*54d0*/  FFMA R45, R41.reuse, R45, R44 ;  /* 0x0000002d292d7223 */ /* 0x040fe2000000002c */
        /* <DEDUP_REMOVED lines=15> */
[----:B------:R-:W-:-:S04]  /*55d0*/  DEPBAR.LE SB0, 0x0 ;  /* 0x000080000000791a */ /* 0x000fc80000000000 */
[C---:B------:R-:W-:Y:S01]  /*55e0*/  FFMA R45, R43.reuse, R23, R22 ;  /* 0x000000172b2d7223 */ /* 0x040fe20000000016 */
[C---:B------:R-:W-:Y:S01]  /*55f0*/  FFMA R44, R43.reuse, R19, R18 ;  /* 0x000000132b2c7223 */ /* 0x040fe20000000012 */
[C---:B------:R-:W-:Y:S01]  /*5600*/  FFMA R46, R43.reuse, R39, R38 ;  /* 0x000000272b2e7223 */ /* 0x040fe20000000026 */
[----:B------:R-:W-:Y:S01]  /*5610*/  FFMA R47, R43, R47, R16 ;  /* 0x0000002f2b2f7223 */ /* 0x000fe20000000010 */
[----:B------:R-:W-:Y:S06]  /*5620*/  BAR.SYNC 0x0 ;  /* 0x0000000000007b1d */ /* 0x000fec0000000000 */
[----:B----4-:R-:W-:Y:S01]  /*5630*/  @P0 CALL.REL.NOINC `(.L_x_0) ;  /* 0x0000001000000944 */ /* 0x010fe20003c00000 */
[----:B------:R-:W-:Y:S05]  /*5640*/  BRA `(.L_x_1) ;  /* 0xffffb76000007947 */ /* 0x000fea000383ffff */
.L_x_0:
[----:B------:R-:W1:Y:S01]  /*5650*/  S2R R2, SR_TID.X ;  /* 0x0000000000027919 */ /* 0x000e620000002100 */
[----:B------:R-:W-:-:S04]  /*5660*/  DEPBAR.LE SB0, 0x0 ;  /* 0x000080000000791a */ /* 0x000fc80000000000 */
[----:B------:R-:W-:Y:S02]  /*5670*/  ULDC UR4, c[0x0][0x178] ;  /* 0x00005e0000047ab9 */ /* 0x000fe40000000800 */
[----:B------:R-:W-:Y:S01]  /*5680*/  UIMAD UR4, UR4, 0x32, URZ ;  /* 0x00000032040478a4 */ /* 0x000fe2000f8e023f */
[----:B-1----:R-:W-:Y:S02]  /*5690*/  SHF.R.U32.HI R3, RZ, 0x4, R2 ;  /* 0x00000004ff037819 */ /* 0x002fe40000011602 */
[----:B------:R-:W-:Y:S02]  /*56a0*/  SHF.L.U32 R37, R2, 0x2, RZ ;  /* 0x0000000202257819 */ /* 0x000fe400000006ff */
[----:B------:R-:W-:Y:S02]  /*56b0*/  SGXT.U32 R3, R3, 0x3 ;  /* 0x000000030303781a */ /* 0x000fe40000000000 */
[----:B------:R-:W-:Y:S02]  /*56c0*/  LOP3.LUT R2, R37, 0x3c, RZ, 0xc0, !PT ;  /* 0x0000003c25027812 */ /* 0x000fe400078ec0ff */
[----:B------:R-:W-:-:S03]  /*56d0*/  LOP3.LUT R37, R0, 0x3c, R37, 0xf8, !PT ;  /* 0x0000003c00257812 */ /* 0x000fc600078ef825 */
[----:B------:R-:W-:Y:S01]  /*56e0*/  IMAD R2, R3, 0x110, R2 ;  /* 0x0000011003027824 */ /* 0x000fe200078e0202 */
[----:B------:R-:W-:Y:S06]  /*56f0*/  BAR.SYNC 0x0 ;  /* 0x0000000000007b1d */ /* 0x000fec0000000000 */
[----:B------:R-:W-:Y:S01]  /*5700*/  SHF.L.U32 R0, R2, 0x2, RZ ;  /* 0x0000000202007819 */ /* 0x000fe200000006ff */
[----:B------:R-:W-:Y:S01]  /*5710*/  STS.128 [R2.X4], R72 ;  /* 0x0000004802007388 */ /* 0x000fe20000004c00 */
[----:B------:R-:W-:Y:S01]  /*5720*/  ISETP.GE.AND P0, PT, R37, 0xb0, PT ;  /* 0x000000b02500780c */ /* 0x000fe20003f06270 */
[----:B------:R-:W-:-:S02]  /*5730*/  IMAD R37, R78, 0xb0, R37 ;  /* 0x000000b04e257824 */ /* 0x000fc400078e0225 */
[----:B------:R-:W-:Y:S01]  /*5740*/  IMAD R36, R3, -0x330, R0 ;  /* 0xfffffcd003247824 */ /* 0x000fe200078e0200 */
[----:B------:R-:W-:Y:S01]  /*5750*/  STS.128 [R2.X4+0x110], R56 ;  /* 0x0001103802007388 */ /* 0x000fe20000004c00 */
[C---:B------:R-:W-:Y:S02]  /*5760*/  ISETP.LT.AND P1, PT, R78.reuse, UR4, !P0 ;  /* 0x000000044e007c0c */ /* 0x040fe4000c721270 */
[C---:B------:R-:W-:Y:S01]  /*5770*/  LOP3.LUT R0, R78.reuse, 0x8, RZ, 0xfc, !PT ;  /* 0x000000084e007812 */ /* 0x040fe200078efcff */
[----:B------:R-:W-:Y:S01]  /*5780*/  STS.128 [R2.X4+0x220], R48 ;  /* 0x0002203002007388 */ /* 0x000fe20000004c00 */
[----:B------:R-:W-:Y:S02]  /*5790*/  LOP3.LUT R3, R78, 0x20, RZ, 0xfc, !PT ;  /* 0x000000204e037812 */ /* 0x000fe400078efcff */
[----:B------:R-:W-:Y:S01]  /*57a0*/  ISETP.LT.AND P6, PT, R0, UR4, !P0 ;  /* 0x0000000400007c0c */ /* 0x000fe2000c7c1270 */
[----:B------:R-:W-:Y:S01]  /*57b0*/  STS.128 [R2.X4+0x330], R24 ;  /* 0x0003301802007388 */ /* 0x000fe20000004c00 */
[----:B------:R-:W-:-:S03]  /*57c0*/  LOP3.LUT R0, R78, 0x10, RZ, 0xfc, !PT ;  /* 0x000000104e007812 */ /* 0x000fc600078efcff */
[----:B------:R-:W-:Y:S06]  /*57d0*/  BAR.SYNC 0x0 ;  /* 0x0000000000007b1d */ /* 0x000fec0000000000 */
[----:B------:R-:W1:Y:S01]  /*57e0*/  LDS.128 R40, [R36] ;  /* 0x0000000024287984 */ /* 0x000e620000000c00 */
[----:B------:R-:W-:Y:S02]  /*57f0*/  ISETP.LT.AND P3, PT, R3, UR4, !P0 ;  /* 0x0000000403007c0c */ /* 0x000fe4000c761270 */
[----:B------:R-:W-:Y:S01]  /*5800*/  ISETP.LT.AND P5, PT, R0, UR4, !P0 ;  /* 0x0000000400007c0c */ /* 0x000fe2000c7a1270 */
[----:B------:R-:W2:Y:S01]  /*5810*/  LDS.128 R52, [R36+0x880] ;  /* 0x0008800024347984 */ /* 0x000ea20000000c00 */
[----:B------:R-:W-:-:S02]  /*5820*/  LOP3.LUT R0, R78, 0x28, RZ, 0xfc, !PT ;  /* 0x000000284e007812 */ /* 0x000fc400078efcff */
[----:B------:R-:W-:Y:S01]  /*5830*/  LOP3.LUT R26, R78, 0x30, RZ, 0xfc, !PT ;  /* 0x000000304e1a7812 */ /* 0x000fe200078efcff */
[----:B------:R-:W3:Y:S01]  /*5840*/  LDS.128 R4, [R36+0x1100] ;  /* 0x0011000024047984 */ /* 0x000ee20000000c00 */
[C---:B------:R-:W-:Y:S02]  /*5850*/  IADD3 R24, R37.reuse, 0x580, RZ ;  /* 0x0000058025187810 */ /* 0x040fe40007ffe0ff */
[----:B------:R-:W-:Y:S01]  /*5860*/  ISETP.LT.AND P2, PT, R0, UR4, !P0 ;  /* 0x0000000400007c0c */ /* 0x000fe2000c741270 */
[----:B------:R-:W4:Y:S01]  /*5870*/  LDS.128 R8, [R36+0x1980] ;  /* 0x0019800024087984 */ /* 0x000f220000000c00 */
[----:B------:R-:W-:-:S03]  /*5880*/  IADD3 R0, R37, 0x1600, RZ ;  /* 0x0000160025007810 */ /* 0x000fc60007ffe0ff */
[----:B------:R-:W-:Y:S06]  /*5890*/  BAR.SYNC 0x0 ;  /* 0x0000000000007b1d */ /* 0x000fec0000000000 */
[----:B------:R-:W-:Y:S04]  /*58a0*/  STS.128 [R2.X4], R32 ;  /* 0x0000002002007388 */ /* 0x000fe80000004c00 */
[----:B------:R-:W-:Y:S04]  /*58b0*/  STS.128 [R2.X4+0x110], R28 ;  /* 0x0001101c02007388 */ /* 0x000fe80000004c00 */
[----:B------:R-:W-:Y:S04]  /*58c0*/  STS.128 [R2.X4+0x220], R60 ;  /* 0x0002203c02007388 */ /* 0x000fe80000004c00 */
[----:B------:R-:W-:Y:S04]  /*58d0*/  STS.128 [R2.X4+0x330], R44 ;  /* 0x0003302c02007388 */ /* 0x000fe80000004c00 */
[----:B------:R-:W-:Y:S06]  /*58e0*/  BAR.SYNC 0x0 ;  /* 0x0000000000007b1d */ /* 0x000fec0000000000 */
[----:B------:R-:W4:Y:S01]  /*58f0*/  LDS.128 R20, [R36] ;  /* 0x0000000024147984 */ /* 0x000f220000000c00 */
[----:B------:R-:W-:-:S02]  /*5900*/  MOV R35, 0x4 ;  /* 0x0000000400237802 */ /* 0x000fc40000000f00 */
[C---:B------:R-:W-:Y:S01]  /*5910*/  IADD3 R28, R37.reuse, 0x1080, RZ ;  /* 0x00001080251c7810 */ /* 0x040fe20007ffe0ff */
[----:B------:R-:W4:Y:S01]  /*5920*/  LDS.128 R16, [R36+0x880] ;  /* 0x0008800024107984 */ /* 0x000f220000000c00 */
[C---:B------:R-:W-:Y:S01]  /*5930*/  IADD3 R30, R37.reuse, 0x1b80, RZ ;  /* 0x00001b80251e7810 */ /* 0x040fe20007ffe0ff */
[-C--:B------:R-:W-:Y:S01]  /*5940*/  IMAD.WIDE R24, R24, R35.reuse, c[0x0][0x170] ;  /* 0x00005c0018187625 */ /* 0x080fe200078e0223 */
[C---:B------:R-:W-:Y:S01]  /*5950*/  LOP3.LUT R2, R78.reuse, 0x18, RZ, 0xfc, !PT ;  /* 0x000000184e027812 */ /* 0x040fe200078efcff */
[----:B------:R-:W4:Y:S01]  /*5960*/  LDS.128 R12, [R36+0x1100] ;  /* 0x00110000240c7984 */ /* 0x000f220000000c00 */
[----:B------:R-:W-:Y:S01]  /*5970*/  LOP3.LUT R78, R78, 0x38, RZ, 0xfc, !PT ;  /* 0x000000384e4e7812 */ /* 0x000fe200078efcff */
[-C--:B------:R-:W-:Y:S01]  /*5980*/  IMAD.WIDE R28, R28, R35.reuse, c[0x0][0x170] ;  /* 0x00005c001c1c7625 */ /* 0x080fe200078e0223 */
[----:B------:R-:W-:Y:S02]  /*5990*/  ISETP.LT.AND P4, PT, R2, UR4, !P0 ;  /* 0x0000000402007c0c */ /* 0x000fe4000c781270 */
[C---:B------:R-:W-:Y:S01]  /*59a0*/  IADD3 R32, R37.reuse, 0x2100, RZ ;  /* 0x0000210025207810 */ /* 0x040fe20007ffe0ff */
[----:B------:R-:W-:-:S04]  /*59b0*/  IMAD.WIDE R2, R37, R35, c[0x0][0x170] ;  /* 0x00005c0025027625 */ /* 0x000fc800078e0223 */
[-C--:B------:R-:W-:Y:S01]  /*59c0*/  IMAD.WIDE R30, R30, R35.reuse, c[0x0][0x170] ;  /* 0x00005c001e1e7625 */ /* 0x080fe200078e0223 */
[----:B-1----:R1:W-:Y:S01]  /*59d0*/  @P1 STG.E.128 [R2.64], R40 ;  /* 0x0000002802001986 */ /* 0x0023e2000c101d06 */
[----:B------:R-:W-:Y:S02]  /*59e0*/  ISETP.LT.AND P1, PT, R26, UR4, !P0 ;  /* 0x000000041a007c0c */ /* 0x000fe4000c721270 */
[----:B------:R-:W-:Y:S01]  /*59f0*/  IADD3 R26, R37, 0xb00, RZ ;  /* 0x00000b00251a7810 */ /* 0x000fe20007ffe0ff */
[----:B--2---:R2:W-:Y:S01]  /*5a00*/  @P6 STG.E.128 [R24.64], R52 ;  /* 0x0000003418006986 */ /* 0x0045e2000c101d06 */
[----:B------:R-:W-:Y:S01]  /*5a10*/  ISETP.LT.AND P0, PT, R78, UR4, !P0 ;  /* 0x000000044e007c0c */ /* 0x000fe2000c701270 */
[----:B------:R-:W-:-:S04]  /*5a20*/  IMAD.WIDE R32, R32, R35, c[0x0][0x170] ;  /* 0x00005c0020207625 */ /* 0x000fc800078e0223 */
[----:B------:R-:W-:-:S05]  /*5a30*/  IMAD.WIDE R26, R26, R35, c[0x0][0x170] ;  /* 0x00005c001a1a7625 */ /* 0x000fca00078e0223 */
[----:B---3--:R2:W-:Y:S01]  /*5a40*/  @P5 STG.E.128 [R26.64], R4 ;  /* 0x000000041a005986 */ /* 0x0085e2000c101d06 */
[----:B-1----:R-:W-:-:S03]  /*5a50*/  IMAD.WIDE R2, R0, R35, c[0x0][0x170] ;  /* 0x00005c0000027625 */ /* 0x002fc600078e0223 */
[----:B----4-:R2:W-:Y:S04]  /*5a60*/  @P4 STG.E.128 [R28.64], R8 ;  /* 0x000000081c004986 */ /* 0x0105e8000c101d06 */
[----:B------:R2:W-:Y:S04]  /*5a70*/  @P3 STG.E.128 [R2.64], R20 ;  /* 0x0000001402003986 */ /* 0x0005e8000c101d06 */
[----:B------:R2:W-:Y:S04]  /*5a80*/  @P2 STG.E.128 [R30.64], R16 ;  /* 0x000000101e002986 */ /* 0x0005e8000c101d06 */
[----:B------:R2:W-:Y:S01]  /*5a90*/  @P1 STG.E.128 [R32.64], R12 ;  /* 0x0000000c20001986 */ /* 0x0005e2000c101d06 */
[----:B------:R-:W-:Y:S05]  /*5aa0*/  @!P0 EXIT ;  /* 0x000000000000894d */ /* 0x000fea0003800000 */
[----:B--2---:R-:W1:Y:S01]  /*5ab0*/  LDS.128 R4, [R36+0x1980] ;  /* 0x0019800024047984 */ /* 0x004e620000000c00 */
[----:B------:R-:W-:-:S05]  /*5ac0*/  IADD3 R2, R37, 0x2680, RZ ;  /* 0x0000268025027810 */ /* 0x000fca0007ffe0ff */
[----:B------:R-:W-:-:S05]  /*5ad0*/  IMAD.WIDE R2, R2, R35, c[0x0][0x170] ;  /* 0x00005c0002027625 */ /* 0x000fca00078e0223 */
[----:B-1----:R-:W-:Y:S01]  /*5ae0*/  STG.E.128 [R2.64], R4 ;  /* 0x0000000402007986 */ /* 0x002fe2000c101d06 */
[----:B------:R-:W-:Y:S05]  /*5af0*/  EXIT ;  /* 0x000000000000794d */ /* 0x000fea0003800000 */
.L_x_2:
[----:B------:R-:W-:-:S00]  /*5b00*/  BRA `(.L_x_2) ;  /* 0xfffffff000007947 */ /* 0x000fc0000383ffff */
[----:B------:R-:W-:-:S00]  /*5b10*/  NOP ;  /* 0x0000000000007918 */ /* 0x000fc00000000000 */
        /* <DEDUP_REMOVED lines=14> */
.L_x_3:


//--------------------- .nv.shared.triton_mm      --------------------------
	.section	.nv.shared.triton_mm,"aw",@nobits
	.align	16
